// auto-generated by cutlass_sweep.gemm — config: {"arch": "sm_100", "cluster_m": 4, "cluster_n": 1, "dtype": "bf16", "dtype_b": "bf16", "layout": "nt", "stages": 0, "tile_k": 32, "tile_m": 128, "tile_n": 64}
#include "cutlass/cutlass.h"
#include "cutlass/gemm/collective/collective_builder.hpp"
#include "cutlass/gemm/device/gemm_universal_adapter.h"
#include "cutlass/gemm/kernel/gemm_universal.hpp"
#include "cutlass/epilogue/collective/collective_builder.hpp"

using ElemA = cutlass::bfloat16_t;
using ElemB = cutlass::bfloat16_t;
using ElemCD = cutlass::bfloat16_t;
using Acc  = float;
using TileShape    = cute::Shape<cute::_128, cute::_64, cute::_32>;
using ClusterShape = cute::Shape<cute::_4, cute::_1, cute::_1>;

using CollectiveEpilogue = typename cutlass::epilogue::collective::CollectiveBuilder<
    cutlass::arch::Sm100, cutlass::arch::OpClassTensorOp,
    TileShape, ClusterShape,
    cutlass::epilogue::collective::EpilogueTileAuto,
    Acc, Acc,
    ElemCD, cutlass::layout::RowMajor, 128 / cutlass::sizeof_bits<ElemCD>::value,
    ElemCD, cutlass::layout::RowMajor, 128 / cutlass::sizeof_bits<ElemCD>::value,
    cutlass::epilogue::collective::EpilogueScheduleAuto
  >::CollectiveOp;

using CollectiveMainloop = typename cutlass::gemm::collective::CollectiveBuilder<
    cutlass::arch::Sm100, cutlass::arch::OpClassTensorOp,
    ElemA, cutlass::layout::RowMajor, 128 / cutlass::sizeof_bits<ElemA>::value,
    ElemB, cutlass::layout::ColumnMajor, 128 / cutlass::sizeof_bits<ElemB>::value,
    Acc,
    TileShape, ClusterShape,
    cutlass::gemm::collective::StageCountAutoCarveout<static_cast<int>(sizeof(typename CollectiveEpilogue::SharedStorage))>,
    cutlass::gemm::collective::KernelScheduleAuto
  >::CollectiveOp;

using GemmKernel = cutlass::gemm::kernel::GemmUniversal<
    cute::Shape<int,int,int,int>,
    CollectiveMainloop,
    CollectiveEpilogue
>;
using Gemm = cutlass::gemm::device::GemmUniversalAdapter<GemmKernel>;

// Force the device kernel symbol into the cubin without needing a host main.
auto* _anchor = &cutlass::device_kernel<GemmKernel>;


// ===== COMPILED SASS (sm_100a) =====

	.target	sm_100a

	.elftype	@"ET_EXEC"


//--------------------- .note.nv.tkinfo           --------------------------
	.section	.note.nv.tkinfo,"",@"SHT_NOTE"
	.sectionflags	@"SHF_NOTE_NV_TKINFO"
	.tkinfo
        /*0018*/ 	.word	0x00000002
        /*0030*/ 	.string	""
        /*0030*/ 	.string	"ptxas"
        /*0030*/ 	.string	"Cuda compilation tools, release 13.0, V13.0.88"
        /*0030*/ 	.string	"Build cuda_13.0.r13.0/compiler.36424714_0"
        /*0030*/ 	.string	"-arch sm_100a -m 64 "



//--------------------- .note.nv.cuinfo           --------------------------
	.section	.note.nv.cuinfo,"",@"SHT_NOTE"
	.sectionflags	@"SHF_NOTE_NV_CUINFO"
        /*0018*/ 	.short	0x0002
        /*001a*/ 	.short	0x0064
        /*001c*/ 	.short	0x0082
	.zero		2


//--------------------- .nv.info                  --------------------------
	.section	.nv.info,"",@"SHT_CUDA_INFO"
	.align	4


	//----- nvinfo : EIATTR_REGCOUNT
	.align		4
        /*0000*/ 	.byte	0x04, 0x2f
        /*0002*/ 	.short	(.L_19 - .L_18)
	.align		4
.L_18:
        /*0004*/ 	.word	index@(_ZN7cutlass13device_kernelINS_4gemm6kernel13GemmUniversalIN4cute5tupleIJiiiiEEENS1_10collective13CollectiveMmaINS1_35MainloopSm100TmaUmmaWarpSpecializedILi35ELi2ELi4ENS5_IJNS4_1CILi4EEENSA_ILi1EEESC_EEEEENS5_IJNSA_ILi128EEENSA_ILi64EEENSA_ILi32EEEEEENS_10bfloat16_tENS5_IJlSC_lEEESJ_SK_NS4_8TiledMMAINS4_8MMA_AtomIJNS4_26SM100_MMA_F16BF16_2x1SM_SSISJ_SJ_fLi128ELi64ELNS4_4UMMA5MajorE0ELSP_0ELNSO_7ScaleInE0ELSQ_0EEEEEENS4_6LayoutINS5_IJSC_SC_SC_EEENS5_IJNSA_ILi0EEESV_SV_EEEEENS5_IJNS4_10UnderscoreESY_SY_EEEEENS4_18SM100_TMA_2SM_LOADENS4_14ComposedLayoutINS4_7SwizzleILi2ELi4ELi3EEENS4_18smem_ptr_flag_bitsILi16EEENST_INS5_IJNSA_ILi8EEESH_EEENS5_IJSH_SC_EEEEEEEvNS4_8identityENS4_28SM100_TMA_2SM_LOAD_MULTICASTES1B_vS1C_EENS_8epilogue10collective18CollectiveEpilogueINS1F_23Sm100TmaWarpSpecializedILi3ELi2ELi16ELb1ELb0EEEJNS5_IJSG_SG_SH_EEENS5_IJNST_ISG_SC_EENST_INS5_IJNSA_ILi16EEENSA_ILi2EEEEEENS5_IJSC_SH_EEEEEEEESJ_SK_SJ_SK_NS1F_6fusion15FusionCallbacksIS1J_NS1S_17LinearCombinationISJ_fSJ_fLNS_15FloatRoundStyleE2EEES1K_S1R_JEEENS4_5SM1004TMEM4LOAD26SM100_TMEM_LOAD_32dp32b16xENS4_13SM90_TMA_LOADENS12_INS13_ILi1ELi4ELi3EEES16_NST_INS5_IJS17_S1M_EEENS5_IJS1M_SC_EEEEEEENS4_39AutoVectorizingCopyWithAssumedAlignmentILi128EEENS4_14SM90_TMA_STOREES27_S29_S29_EEEvvEEEEvNT_6ParamsE)
        /*0008*/ 	.word	0x00000046


	//----- nvinfo : EIATTR_FRAME_SIZE
	.align		4
.L_19:
        /*000c*/ 	.byte	0x04, 0x11
        /*000e*/ 	.short	(.L_21 - .L_20)
	.align		4
.L_20:
        /*0010*/ 	.word	index@($__internal_2_$__cuda_sm10x_tcgen05_guardrail_trap_unallocated_columns_being_dealloced)
        /*0014*/ 	.word	0x00000000


	//----- nvinfo : EIATTR_FRAME_SIZE
	.align		4
.L_21:
        /*0018*/ 	.byte	0x04, 0x11
        /*001a*/ 	.short	(.L_23 - .L_22)
	.align		4
.L_22:
        /*001c*/ 	.word	index@($__internal_1_$__cuda_sm10x_tcgen05_guardrail_trap_phase_invalid_during_alloc)
        /*0020*/ 	.word	0x00000000


	//----- nvinfo : EIATTR_FRAME_SIZE
	.align		4
.L_23:
        /*0024*/ 	.byte	0x04, 0x11
        /*0026*/ 	.short	(.L_25 - .L_24)
	.align		4
.L_24:
        /*0028*/ 	.word	index@($__internal_0_$__cuda_sm10x_tcgen05_guardrail_trap_col_being_dealloced_not_returned_by_alloc)
        /*002c*/ 	.word	0x00000000


	//----- nvinfo : EIATTR_FRAME_SIZE
	.align		4
.L_25:
        /*0030*/ 	.byte	0x04, 0x11
        /*0032*/ 	.short	(.L_27 - .L_26)
	.align		4
.L_26:
        /*0034*/ 	.word	index@(_ZN7cutlass13device_kernelINS_4gemm6kernel13GemmUniversalIN4cute5tupleIJiiiiEEENS1_10collective13CollectiveMmaINS1_35MainloopSm100TmaUmmaWarpSpecializedILi35ELi2ELi4ENS5_IJNS4_1CILi4EEENSA_ILi1EEESC_EEEEENS5_IJNSA_ILi128EEENSA_ILi64EEENSA_ILi32EEEEEENS_10bfloat16_tENS5_IJlSC_lEEESJ_SK_NS4_8TiledMMAINS4_8MMA_AtomIJNS4_26SM100_MMA_F16BF16_2x1SM_SSISJ_SJ_fLi128ELi64ELNS4_4UMMA5MajorE0ELSP_0ELNSO_7ScaleInE0ELSQ_0EEEEEENS4_6LayoutINS5_IJSC_SC_SC_EEENS5_IJNSA_ILi0EEESV_SV_EEEEENS5_IJNS4_10UnderscoreESY_SY_EEEEENS4_18SM100_TMA_2SM_LOADENS4_14ComposedLayoutINS4_7SwizzleILi2ELi4ELi3EEENS4_18smem_ptr_flag_bitsILi16EEENST_INS5_IJNSA_ILi8EEESH_EEENS5_IJSH_SC_EEEEEEEvNS4_8identityENS4_28SM100_TMA_2SM_LOAD_MULTICASTES1B_vS1C_EENS_8epilogue10collective18CollectiveEpilogueINS1F_23Sm100TmaWarpSpecializedILi3ELi2ELi16ELb1ELb0EEEJNS5_IJSG_SG_SH_EEENS5_IJNST_ISG_SC_EENST_INS5_IJNSA_ILi16EEENSA_ILi2EEEEEENS5_IJSC_SH_EEEEEEEESJ_SK_SJ_SK_NS1F_6fusion15FusionCallbacksIS1J_NS1S_17LinearCombinationISJ_fSJ_fLNS_15FloatRoundStyleE2EEES1K_S1R_JEEENS4_5SM1004TMEM4LOAD26SM100_TMEM_LOAD_32dp32b16xENS4_13SM90_TMA_LOADENS12_INS13_ILi1ELi4ELi3EEES16_NST_INS5_IJS17_S1M_EEENS5_IJS1M_SC_EEEEEEENS4_39AutoVectorizingCopyWithAssumedAlignmentILi128EEENS4_14SM90_TMA_STOREES27_S29_S29_EEEvvEEEEvNT_6ParamsE)
        /*0038*/ 	.word	0x00000000


	//----- nvinfo : EIATTR_MIN_STACK_SIZE
	.align		4
.L_27:
        /*003c*/ 	.byte	0x04, 0x12
        /*003e*/ 	.short	(.L_29 - .L_28)
	.align		4
.L_28:
        /*0040*/ 	.word	index@(_ZN7cutlass13device_kernelINS_4gemm6kernel13GemmUniversalIN4cute5tupleIJiiiiEEENS1_10collective13CollectiveMmaINS1_35MainloopSm100TmaUmmaWarpSpecializedILi35ELi2ELi4ENS5_IJNS4_1CILi4EEENSA_ILi1EEESC_EEEEENS5_IJNSA_ILi128EEENSA_ILi64EEENSA_ILi32EEEEEENS_10bfloat16_tENS5_IJlSC_lEEESJ_SK_NS4_8TiledMMAINS4_8MMA_AtomIJNS4_26SM100_MMA_F16BF16_2x1SM_SSISJ_SJ_fLi128ELi64ELNS4_4UMMA5MajorE0ELSP_0ELNSO_7ScaleInE0ELSQ_0EEEEEENS4_6LayoutINS5_IJSC_SC_SC_EEENS5_IJNSA_ILi0EEESV_SV_EEEEENS5_IJNS4_10UnderscoreESY_SY_EEEEENS4_18SM100_TMA_2SM_LOADENS4_14ComposedLayoutINS4_7SwizzleILi2ELi4ELi3EEENS4_18smem_ptr_flag_bitsILi16EEENST_INS5_IJNSA_ILi8EEESH_EEENS5_IJSH_SC_EEEEEEEvNS4_8identityENS4_28SM100_TMA_2SM_LOAD_MULTICASTES1B_vS1C_EENS_8epilogue10collective18CollectiveEpilogueINS1F_23Sm100TmaWarpSpecializedILi3ELi2ELi16ELb1ELb0EEEJNS5_IJSG_SG_SH_EEENS5_IJNST_ISG_SC_EENST_INS5_IJNSA_ILi16EEENSA_ILi2EEEEEENS5_IJSC_SH_EEEEEEEESJ_SK_SJ_SK_NS1F_6fusion15FusionCallbacksIS1J_NS1S_17LinearCombinationISJ_fSJ_fLNS_15FloatRoundStyleE2EEES1K_S1R_JEEENS4_5SM1004TMEM4LOAD26SM100_TMEM_LOAD_32dp32b16xENS4_13SM90_TMA_LOADENS12_INS13_ILi1ELi4ELi3EEES16_NST_INS5_IJS17_S1M_EEENS5_IJS1M_SC_EEEEEEENS4_39AutoVectorizingCopyWithAssumedAlignmentILi128EEENS4_14SM90_TMA_STOREES27_S29_S29_EEEvvEEEEvNT_6ParamsE)
        /*0044*/ 	.word	0x00000000
.L_29:


//--------------------- .nv.compat                --------------------------
	.section	.nv.compat,"",@"SHT_CUDA_COMPAT_INFO"
	.align	4
        /*0000*/ 	.byte	0x02, 0x09, 0x01, 0x00, 0x02, 0x02, 0x02, 0x00, 0x02, 0x05, 0x05, 0x00, 0x03, 0x07, 0x01, 0x01
        /*0010*/ 	.byte	0x02, 0x03, 0x01, 0x00, 0x02, 0x06, 0x01, 0x00, 0x04, 0x0b, 0x08, 0x00, 0x09, 0x00, 0x00, 0x00
        /*0020*/ 	.byte	0x00, 0x00, 0x00, 0x00


//--------------------- .nv.info._ZN7cutlass13device_kernelINS_4gemm6kernel13GemmUniversalIN4cute5tupleIJiiiiEEENS1_10collective13CollectiveMmaINS1_35MainloopSm100TmaUmmaWarpSpecializedILi35ELi2ELi4ENS5_IJNS4_1CILi4EEENSA_ILi1EEESC_EEEEENS5_IJNSA_ILi128EEENSA_ILi64EEENSA_ILi32EEEEEENS_10bfloat16_tENS5_IJlSC_lEEESJ_SK_NS4_8TiledMMAINS4_8MMA_AtomIJNS4_26SM100_MMA_F16BF16_2x1SM_SSISJ_SJ_fLi128ELi64ELNS4_4UMMA5MajorE0ELSP_0ELNSO_7ScaleInE0ELSQ_0EEEEEENS4_6LayoutINS5_IJSC_SC_SC_EEENS5_IJNSA_ILi0EEESV_SV_EEEEENS5_IJNS4_10UnderscoreESY_SY_EEEEENS4_18SM100_TMA_2SM_LOADENS4_14ComposedLayoutINS4_7SwizzleILi2ELi4ELi3EEENS4_18smem_ptr_flag_bitsILi16EEENST_INS5_IJNSA_ILi8EEESH_EEENS5_IJSH_SC_EEEEEEEvNS4_8identityENS4_28SM100_TMA_2SM_LOAD_MULTICASTES1B_vS1C_EENS_8epilogue10collective18CollectiveEpilogueINS1F_23Sm100TmaWarpSpecializedILi3ELi2ELi16ELb1ELb0EEEJNS5_IJSG_SG_SH_EEENS5_IJNST_ISG_SC_EENST_INS5_IJNSA_ILi16EEENSA_ILi2EEEEEENS5_IJSC_SH_EEEEEEEESJ_SK_SJ_SK_NS1F_6fusion15FusionCallbacksIS1J_NS1S_17LinearCombinationISJ_fSJ_fLNS_15FloatRoundStyleE2EEES1K_S1R_JEEENS4_5SM1004TMEM4LOAD26SM100_TMEM_LOAD_32dp32b16xENS4_13SM90_TMA_LOADENS12_INS13_ILi1ELi4ELi3EEES16_NST_INS5_IJS17_S1M_EEENS5_IJS1M_SC_EEEEEEENS4_39AutoVectorizingCopyWithAssumedAlignmentILi128EEENS4_14SM90_TMA_STOREES27_S29_S29_EEEvvEEEEvNT_6ParamsE --------------------------
	.section	.nv.info._ZN7cutlass13device_kernelINS_4gemm6kernel13GemmUniversalIN4cute5tupleIJiiiiEEENS1_10collective13CollectiveMmaINS1_35MainloopSm100TmaUmmaWarpSpecializedILi35ELi2ELi4ENS5_IJNS4_1CILi4EEENSA_ILi1EEESC_EEEEENS5_IJNSA_ILi128EEENSA_ILi64EEENSA_ILi32EEEEEENS_10bfloat16_tENS5_IJlSC_lEEESJ_SK_NS4_8TiledMMAINS4_8MMA_AtomIJNS4_26SM100_MMA_F16BF16_2x1SM_SSISJ_SJ_fLi128ELi64ELNS4_4UMMA5MajorE0ELSP_0ELNSO_7ScaleInE0ELSQ_0EEEEEENS4_6LayoutINS5_IJSC_SC_SC_EEENS5_IJNSA_ILi0EEESV_SV_EEEEENS5_IJNS4_10UnderscoreESY_SY_EEEEENS4_18SM100_TMA_2SM_LOADENS4_14ComposedLayoutINS4_7SwizzleILi2ELi4ELi3EEENS4_18smem_ptr_flag_bitsILi16EEENST_INS5_IJNSA_ILi8EEESH_EEENS5_IJSH_SC_EEEEEEEvNS4_8identityENS4_28SM100_TMA_2SM_LOAD_MULTICASTES1B_vS1C_EENS_8epilogue10collective18CollectiveEpilogueINS1F_23Sm100TmaWarpSpecializedILi3ELi2ELi16ELb1ELb0EEEJNS5_IJSG_SG_SH_EEENS5_IJNST_ISG_SC_EENST_INS5_IJNSA_ILi16EEENSA_ILi2EEEEEENS5_IJSC_SH_EEEEEEEESJ_SK_SJ_SK_NS1F_6fusion15FusionCallbacksIS1J_NS1S_17LinearCombinationISJ_fSJ_fLNS_15FloatRoundStyleE2EEES1K_S1R_JEEENS4_5SM1004TMEM4LOAD26SM100_TMEM_LOAD_32dp32b16xENS4_13SM90_TMA_LOADENS12_INS13_ILi1ELi4ELi3EEES16_NST_INS5_IJS17_S1M_EEENS5_IJS1M_SC_EEEEEEENS4_39AutoVectorizingCopyWithAssumedAlignmentILi128EEENS4_14SM90_TMA_STOREES27_S29_S29_EEEvvEEEEvNT_6ParamsE,"",@"SHT_CUDA_INFO"
	.sectionflags	@""
	.align	4


	//----- nvinfo : EIATTR_CUDA_API_VERSION
	.align		4
        /*0000*/ 	.byte	0x04, 0x37
        /*0002*/ 	.short	(.L_31 - .L_30)
.L_30:
        /*0004*/ 	.word	0x00000082


	//----- nvinfo : EIATTR_KPARAM_INFO
	.align		4
.L_31:
        /*0008*/ 	.byte	0x04, 0x17
        /*000a*/ 	.short	(.L_33 - .L_32)
.L_32:
        /*000c*/ 	.word	0x00000000
        /*0010*/ 	.short	0x0000
        /*0012*/ 	.short	0x0000
        /*0014*/ 	.byte	0x00, 0xf0, 0x01, 0x20


	//----- nvinfo : EIATTR_AT_ENTRY_FRAGMENTS
	.align		4
.L_33:
        /*0018*/ 	.byte	0x04, 0x4f
        /*001a*/ 	.short	(.L_35 - .L_34)


	//   ....[0]....
.L_34:
        /*001c*/ 	.word	0x00000007


	//----- nvinfo : EIATTR_RESERVED_SMEM_USED
	.align		4
.L_35:
        /*0020*/ 	.byte	0x01, 0x41
	.zero		2


	//----- nvinfo : EIATTR_SPARSE_MMA_MASK
	.align		4
        /*0024*/ 	.byte	0x03, 0x50
        /*0026*/ 	.short	0x0000


	//----- nvinfo : EIATTR_TCGEN05_2CTA_USED
	.align		4
        /*0028*/ 	.byte	0x01, 0x52
	.zero		2


	//----- nvinfo : EIATTR_MAXREG_COUNT
	.align		4
        /*002c*/ 	.byte	0x03, 0x1b
        /*002e*/ 	.short	0x00ff


	//----- nvinfo : EIATTR_NUM_BARRIERS
	.align		4
        /*0030*/ 	.byte	0x02, 0x4c
        /*0032*/ 	.byte	0x07
	.zero		1


	//----- nvinfo : EIATTR_EXTERNS
	.align		4
        /*0034*/ 	.byte	0x04, 0x0f
        /*0036*/ 	.short	(.L_37 - .L_36)


	//   ....[0]....
	.align		4
.L_36:
        /*0038*/ 	.word	index@(__assertfail)


	//----- nvinfo : EIATTR_MERCURY_ISA_VERSION
	.align		4
.L_37:
        /*003c*/ 	.byte	0x03, 0x5f
        /*003e*/ 	.short	0x0101


	//----- nvinfo : EIATTR_INT_WARP_WIDE_INSTR_OFFSETS
	.align		4
        /*0040*/ 	.byte	0x04, 0x31
        /*0042*/ 	.short	(.L_39 - .L_38)


	//   ....[0]....
.L_38:
        /*0044*/ 	.word	0x000011d0


	//   ....[1]....
        /*0048*/ 	.word	0x00001280


	//   ....[2]....
        /*004c*/ 	.word	0x00005810


	//   ....[3]....
        /*0050*/ 	.word	0x00005840


	//   ....[4]....
        /*0054*/ 	.word	0x00005860


	//   ....[5]....
        /*0058*/ 	.word	0x000063f0


	//   ....[6]....
        /*005c*/ 	.word	0x00006550


	//   ....[7]....
        /*0060*/ 	.word	0x00006600


	//   ....[8]....
        /*0064*/ 	.word	0x00006710


	//   ....[9]....
        /*0068*/ 	.word	0x00006840


	//   ....[10]....
        /*006c*/ 	.word	0x000068e0


	//----- nvinfo : EIATTR_COOP_GROUP_MASK_REGIDS
	.align		4
.L_39:
        /*0070*/ 	.byte	0x04, 0x29
        /*0072*/ 	.short	(.L_41 - .L_40)


	//   ....[0]....
.L_40:
        /*0074*/ 	.word	0xffffffff


	//   ....[1]....
        /*0078*/ 	.word	0xffffffff


	//   ....[2]....
        /*007c*/ 	.word	0xffffffff


	//   ....[3]....
        /*0080*/ 	.word	0xffffffff


	//   ....[4]....
        /*0084*/ 	.word	0xffffffff


	//   ....[5]....
        /*0088*/ 	.word	0xffffffff


	//   ....[6]....
        /*008c*/ 	.word	0xffffffff


	//   ....[7]....
        /*0090*/ 	.word	0xffffffff


	//   ....[8]....
        /*0094*/ 	.word	0xffffffff


	//   ....[9]....
        /*0098*/ 	.word	0xffffffff


	//   ....[10]....
        /*009c*/ 	.word	0xffffffff


	//   ....[11]....
        /*00a0*/ 	.word	0xffffffff


	//   ....[12]....
        /*00a4*/ 	.word	0xffffffff


	//   ....[13]....
        /*00a8*/ 	.word	0xffffffff


	//----- nvinfo : EIATTR_COOP_GROUP_INSTR_OFFSETS
	.align		4
.L_41:
        /*00ac*/ 	.byte	0x04, 0x28
        /*00ae*/ 	.short	(.L_43 - .L_42)


	//   ....[0]....
.L_42:
        /*00b0*/ 	.word	0x000000b0


	//   ....[1]....
        /*00b4*/ 	.word	0x00000520


	//   ....[2]....
        /*00b8*/ 	.word	0x00000b00


	//   ....[3]....
        /*00bc*/ 	.word	0x00000c80


	//   ....[4]....
        /*00c0*/ 	.word	0x00000d80


	//   ....[5]....
        /*00c4*/ 	.word	0x00000ef0


	//   ....[6]....
        /*00c8*/ 	.word	0x00001090


	//   ....[7]....
        /*00cc*/ 	.word	0x000012f0


	//   ....[8]....
        /*00d0*/ 	.word	0x00002670


	//   ....[9]....
        /*00d4*/ 	.word	0x000046d0


	//   ....[10]....
        /*00d8*/ 	.word	0x00004ba0


	//   ....[11]....
        /*00dc*/ 	.word	0x00004bd0


	//   ....[12]....
        /*00e0*/ 	.word	0x00005710


	//   ....[13]....
        /*00e4*/ 	.word	0x00005920


	//----- nvinfo : EIATTR_VRC_CTA_INIT_COUNT
	.align		4
.L_43:
        /*00e8*/ 	.byte	0x02, 0x4a
        /*00ea*/ 	.byte	0x80
	.zero		1


	//----- nvinfo : EIATTR_SYSCALL_OFFSETS
	.align		4
        /*00ec*/ 	.byte	0x04, 0x46
        /*00ee*/ 	.short	(.L_45 - .L_44)


	//   ....[0]....
.L_44:
        /*00f0*/ 	.word	0x00007570


	//   ....[1]....
        /*00f4*/ 	.word	0x00007660


	//   ....[2]....
        /*00f8*/ 	.word	0x00007e80


	//   ....[3]....
        /*00fc*/ 	.word	0x00008810


	//----- nvinfo : EIATTR_MBARRIER_INSTR_OFFSETS
	.align		4
.L_45:
        /*0100*/ 	.byte	0x04, 0x39
        /*0102*/ 	.short	(.L_47 - .L_46)


	//   ....[0]....
.L_46:
        /*0104*/ 	.word	0x00000680
        /*0108*/ 	.word	0x000000ff
        /*010c*/ 	.word	0x00000000
        /*0110*/ 	.short	0x0100
        /*0112*/ 	.byte	0x04
	.zero		1


	//   ....[1]....
        /*0114*/ 	.word	0x00000690
        /*0118*/ 	.word	0x000000ff
        /*011c*/ 	.word	0x00000118
        /*0120*/ 	.short	0x0100
        /*0122*/ 	.byte	0x04
	.zero		1


	//   ....[2]....
        /*0124*/ 	.word	0x000006a0
        /*0128*/ 	.word	0x000000ff
        /*012c*/ 	.word	0x00000008
        /*0130*/ 	.short	0x0100
        /*0132*/ 	.byte	0x04
	.zero		1


	//   ....[3]....
        /*0134*/ 	.word	0x000006b0
        /*0138*/ 	.word	0x000000ff
        /*013c*/ 	.word	0x00000120
        /*0140*/ 	.short	0x0100
        /*0142*/ 	.byte	0x04
	.zero		1


	//   ....[4]....
        /*0144*/ 	.word	0x000006c0
        /*0148*/ 	.word	0x000000ff
        /*014c*/ 	.word	0x00000010
        /*0150*/ 	.short	0x0100
        /*0152*/ 	.byte	0x04
	.zero		1


	//   ....[5]....
        /*0154*/ 	.word	0x000006d0
        /*0158*/ 	.word	0x000000ff
        /*015c*/ 	.word	0x00000128
        /*0160*/ 	.short	0x0100
        /*0162*/ 	.byte	0x04
	.zero		1


	//   ....[6]....
        /*0164*/ 	.word	0x000006e0
        /*0168*/ 	.word	0x000000ff
        /*016c*/ 	.word	0x00000018
        /*0170*/ 	.short	0x0100
        /*0172*/ 	.byte	0x04
	.zero		1


	//   ....[7]....
        /*0174*/ 	.word	0x000006f0
        /*0178*/ 	.word	0x000000ff
        /*017c*/ 	.word	0x00000130
        /*0180*/ 	.short	0x0100
        /*0182*/ 	.byte	0x04
	.zero		1


	//   ....[8]....
        /*0184*/ 	.word	0x00000700
        /*0188*/ 	.word	0x000000ff
        /*018c*/ 	.word	0x00000020
        /*0190*/ 	.short	0x0100
        /*0192*/ 	.byte	0x04
	.zero		1


	//   ....[9]....
        /*0194*/ 	.word	0x00000710
        /*0198*/ 	.word	0x000000ff
        /*019c*/ 	.word	0x00000138
        /*01a0*/ 	.short	0x0100
        /*01a2*/ 	.byte	0x04
	.zero		1


	//   ....[10]....
        /*01a4*/ 	.word	0x00000720
        /*01a8*/ 	.word	0x000000ff
        /*01ac*/ 	.word	0x00000028
        /*01b0*/ 	.short	0x0100
        /*01b2*/ 	.byte	0x04
	.zero		1


	//   ....[11]....
        /*01b4*/ 	.word	0x00000730
        /*01b8*/ 	.word	0x000000ff
        /*01bc*/ 	.word	0x00000140
        /*01c0*/ 	.short	0x0100
        /*01c2*/ 	.byte	0x04
	.zero		1


	//   ....[12]....
        /*01c4*/ 	.word	0x00000740
        /*01c8*/ 	.word	0x000000ff
        /*01cc*/ 	.word	0x00000030
        /*01d0*/ 	.short	0x0100
        /*01d2*/ 	.byte	0x04
	.zero		1


	//   ....[13]....
        /*01d4*/ 	.word	0x00000750
        /*01d8*/ 	.word	0x000000ff
        /*01dc*/ 	.word	0x00000148
        /*01e0*/ 	.short	0x0100
        /*01e2*/ 	.byte	0x04
	.zero		1


	//   ....[14]....
        /*01e4*/ 	.word	0x00000760
        /*01e8*/ 	.word	0x000000ff
        /*01ec*/ 	.word	0x00000038
        /*01f0*/ 	.short	0x0100
        /*01f2*/ 	.byte	0x04
	.zero		1


	//   ....[15]....
        /*01f4*/ 	.word	0x00000770
        /*01f8*/ 	.word	0x000000ff
        /*01fc*/ 	.word	0x00000150
        /*0200*/ 	.short	0x0100
        /*0202*/ 	.byte	0x04
	.zero		1


	//   ....[16]....
        /*0204*/ 	.word	0x00000780
        /*0208*/ 	.word	0x000000ff
        /*020c*/ 	.word	0x00000040
        /*0210*/ 	.short	0x0100
        /*0212*/ 	.byte	0x04
	.zero		1


	//   ....[17]....
        /*0214*/ 	.word	0x00000790
        /*0218*/ 	.word	0x000000ff
        /*021c*/ 	.word	0x00000158
        /*0220*/ 	.short	0x0100
        /*0222*/ 	.byte	0x04
	.zero		1


	//   ....[18]....
        /*0224*/ 	.word	0x000007a0
        /*0228*/ 	.word	0x000000ff
        /*022c*/ 	.word	0x00000048
        /*0230*/ 	.short	0x0100
        /*0232*/ 	.byte	0x04
	.zero		1


	//   ....[19]....
        /*0234*/ 	.word	0x000007b0
        /*0238*/ 	.word	0x000000ff
        /*023c*/ 	.word	0x00000160
        /*0240*/ 	.short	0x0100
        /*0242*/ 	.byte	0x04
	.zero		1


	//   ....[20]....
        /*0244*/ 	.word	0x000007c0
        /*0248*/ 	.word	0x000000ff
        /*024c*/ 	.word	0x00000050
        /*0250*/ 	.short	0x0100
        /*0252*/ 	.byte	0x04
	.zero		1


	//   ....[21]....
        /*0254*/ 	.word	0x000007d0
        /*0258*/ 	.word	0x000000ff
        /*025c*/ 	.word	0x00000168
        /*0260*/ 	.short	0x0100
        /*0262*/ 	.byte	0x04
	.zero		1


	//   ....[22]....
        /*0264*/ 	.word	0x000007e0
        /*0268*/ 	.word	0x000000ff
        /*026c*/ 	.word	0x00000058
        /*0270*/ 	.short	0x0100
        /*0272*/ 	.byte	0x04
	.zero		1


	//   ....[23]....
        /*0274*/ 	.word	0x000007f0
        /*0278*/ 	.word	0x000000ff
        /*027c*/ 	.word	0x00000170
        /*0280*/ 	.short	0x0100
        /*0282*/ 	.byte	0x04
	.zero		1


	//   ....[24]....
        /*0284*/ 	.word	0x00000800
        /*0288*/ 	.word	0x000000ff
        /*028c*/ 	.word	0x00000060
        /*0290*/ 	.short	0x0100
        /*0292*/ 	.byte	0x04
	.zero		1


	//   ....[25]....
        /*0294*/ 	.word	0x00000810
        /*0298*/ 	.word	0x000000ff
        /*029c*/ 	.word	0x00000178
        /*02a0*/ 	.short	0x0100
        /*02a2*/ 	.byte	0x04
	.zero		1


	//   ....[26]....
        /*02a4*/ 	.word	0x00000820
        /*02a8*/ 	.word	0x000000ff
        /*02ac*/ 	.word	0x00000068
        /*02b0*/ 	.short	0x0100
        /*02b2*/ 	.byte	0x04
	.zero		1


	//   ....[27]....
        /*02b4*/ 	.word	0x00000830
        /*02b8*/ 	.word	0x000000ff
        /*02bc*/ 	.word	0x00000180
        /*02c0*/ 	.short	0x0100
        /*02c2*/ 	.byte	0x04
	.zero		1


	//   ....[28]....
        /*02c4*/ 	.word	0x00000840
        /*02c8*/ 	.word	0x000000ff
        /*02cc*/ 	.word	0x00000070
        /*02d0*/ 	.short	0x0100
        /*02d2*/ 	.byte	0x04
	.zero		1


	//   ....[29]....
        /*02d4*/ 	.word	0x00000850
        /*02d8*/ 	.word	0x000000ff
        /*02dc*/ 	.word	0x00000188
        /*02e0*/ 	.short	0x0100
        /*02e2*/ 	.byte	0x04
	.zero		1


	//   ....[30]....
        /*02e4*/ 	.word	0x00000860
        /*02e8*/ 	.word	0x000000ff
        /*02ec*/ 	.word	0x00000078
        /*02f0*/ 	.short	0x0100
        /*02f2*/ 	.byte	0x04
	.zero		1


	//   ....[31]....
        /*02f4*/ 	.word	0x00000870
        /*02f8*/ 	.word	0x000000ff
        /*02fc*/ 	.word	0x00000190
        /*0300*/ 	.short	0x0100
        /*0302*/ 	.byte	0x04
	.zero		1


	//   ....[32]....
        /*0304*/ 	.word	0x00000880
        /*0308*/ 	.word	0x000000ff
        /*030c*/ 	.word	0x00000080
        /*0310*/ 	.short	0x0100
        /*0312*/ 	.byte	0x04
	.zero		1


	//   ....[33]....
        /*0314*/ 	.word	0x00000890
        /*0318*/ 	.word	0x000000ff
        /*031c*/ 	.word	0x00000198
        /*0320*/ 	.short	0x0100
        /*0322*/ 	.byte	0x04
	.zero		1


	//   ....[34]....
        /*0324*/ 	.word	0x000008a0
        /*0328*/ 	.word	0x000000ff
        /*032c*/ 	.word	0x00000088
        /*0330*/ 	.short	0x0100
        /*0332*/ 	.byte	0x04
	.zero		1


	//   ....[35]....
        /*0334*/ 	.word	0x000008b0
        /*0338*/ 	.word	0x000000ff
        /*033c*/ 	.word	0x000001a0
        /*0340*/ 	.short	0x0100
        /*0342*/ 	.byte	0x04
	.zero		1


	//   ....[36]....
        /*0344*/ 	.word	0x000008c0
        /*0348*/ 	.word	0x000000ff
        /*034c*/ 	.word	0x00000090
        /*0350*/ 	.short	0x0100
        /*0352*/ 	.byte	0x04
	.zero		1


	//   ....[37]....
        /*0354*/ 	.word	0x000008d0
        /*0358*/ 	.word	0x000000ff
        /*035c*/ 	.word	0x000001a8
        /*0360*/ 	.short	0x0100
        /*0362*/ 	.byte	0x04
	.zero		1


	//   ....[38]....
        /*0364*/ 	.word	0x000008e0
        /*0368*/ 	.word	0x000000ff
        /*036c*/ 	.word	0x00000098
        /*0370*/ 	.short	0x0100
        /*0372*/ 	.byte	0x04
	.zero		1


	//   ....[39]....
        /*0374*/ 	.word	0x000008f0
        /*0378*/ 	.word	0x000000ff
        /*037c*/ 	.word	0x000001b0
        /*0380*/ 	.short	0x0100
        /*0382*/ 	.byte	0x04
	.zero		1


	//   ....[40]....
        /*0384*/ 	.word	0x00000900
        /*0388*/ 	.word	0x000000ff
        /*038c*/ 	.word	0x000000a0
        /*0390*/ 	.short	0x0100
        /*0392*/ 	.byte	0x04
	.zero		1


	//   ....[41]....
        /*0394*/ 	.word	0x00000910
        /*0398*/ 	.word	0x000000ff
        /*039c*/ 	.word	0x000001b8
        /*03a0*/ 	.short	0x0100
        /*03a2*/ 	.byte	0x04
	.zero		1


	//   ....[42]....
        /*03a4*/ 	.word	0x00000920
        /*03a8*/ 	.word	0x000000ff
        /*03ac*/ 	.word	0x000000a8
        /*03b0*/ 	.short	0x0100
        /*03b2*/ 	.byte	0x04
	.zero		1


	//   ....[43]....
        /*03b4*/ 	.word	0x00000930
        /*03b8*/ 	.word	0x000000ff
        /*03bc*/ 	.word	0x000001c0
        /*03c0*/ 	.short	0x0100
        /*03c2*/ 	.byte	0x04
	.zero		1


	//   ....[44]....
        /*03c4*/ 	.word	0x00000940
        /*03c8*/ 	.word	0x000000ff
        /*03cc*/ 	.word	0x000000b0
        /*03d0*/ 	.short	0x0100
        /*03d2*/ 	.byte	0x04
	.zero		1


	//   ....[45]....
        /*03d4*/ 	.word	0x00000950
        /*03d8*/ 	.word	0x000000ff
        /*03dc*/ 	.word	0x000001c8
        /*03e0*/ 	.short	0x0100
        /*03e2*/ 	.byte	0x04
	.zero		1


	//   ....[46]....
        /*03e4*/ 	.word	0x00000960
        /*03e8*/ 	.word	0x000000ff
        /*03ec*/ 	.word	0x000000b8
        /*03f0*/ 	.short	0x0100
        /*03f2*/ 	.byte	0x04
	.zero		1


	//   ....[47]....
        /*03f4*/ 	.word	0x00000970
        /*03f8*/ 	.word	0x000000ff
        /*03fc*/ 	.word	0x000001d0
        /*0400*/ 	.short	0x0100
        /*0402*/ 	.byte	0x04
	.zero		1


	//   ....[48]....
        /*0404*/ 	.word	0x00000980
        /*0408*/ 	.word	0x000000ff
        /*040c*/ 	.word	0x000000c0
        /*0410*/ 	.short	0x0100
        /*0412*/ 	.byte	0x04
	.zero		1


	//   ....[49]....
        /*0414*/ 	.word	0x00000990
        /*0418*/ 	.word	0x000000ff
        /*041c*/ 	.word	0x000001d8
        /*0420*/ 	.short	0x0100
        /*0422*/ 	.byte	0x04
	.zero		1


	//   ....[50]....
        /*0424*/ 	.word	0x000009a0
        /*0428*/ 	.word	0x000000ff
        /*042c*/ 	.word	0x000000c8
        /*0430*/ 	.short	0x0100
        /*0432*/ 	.byte	0x04
	.zero		1


	//   ....[51]....
        /*0434*/ 	.word	0x000009b0
        /*0438*/ 	.word	0x000000ff
        /*043c*/ 	.word	0x000001e0
        /*0440*/ 	.short	0x0100
        /*0442*/ 	.byte	0x04
	.zero		1


	//   ....[52]....
        /*0444*/ 	.word	0x000009c0
        /*0448*/ 	.word	0x000000ff
        /*044c*/ 	.word	0x000000d0
        /*0450*/ 	.short	0x0100
        /*0452*/ 	.byte	0x04
	.zero		1


	//   ....[53]....
        /*0454*/ 	.word	0x000009d0
        /*0458*/ 	.word	0x000000ff
        /*045c*/ 	.word	0x000001e8
        /*0460*/ 	.short	0x0100
        /*0462*/ 	.byte	0x04
	.zero		1


	//   ....[54]....
        /*0464*/ 	.word	0x000009e0
        /*0468*/ 	.word	0x000000ff
        /*046c*/ 	.word	0x000000d8
        /*0470*/ 	.short	0x0100
        /*0472*/ 	.byte	0x04
	.zero		1


	//   ....[55]....
        /*0474*/ 	.word	0x000009f0
        /*0478*/ 	.word	0x000000ff
        /*047c*/ 	.word	0x000001f0
        /*0480*/ 	.short	0x0100
        /*0482*/ 	.byte	0x04
	.zero		1


	//   ....[56]....
        /*0484*/ 	.word	0x00000a00
        /*0488*/ 	.word	0x000000ff
        /*048c*/ 	.word	0x000000e0
        /*0490*/ 	.short	0x0100
        /*0492*/ 	.byte	0x04
	.zero		1


	//   ....[57]....
        /*0494*/ 	.word	0x00000a10
        /*0498*/ 	.word	0x000000ff
        /*049c*/ 	.word	0x000001f8
        /*04a0*/ 	.short	0x0100
        /*04a2*/ 	.byte	0x04
	.zero		1


	//   ....[58]....
        /*04a4*/ 	.word	0x00000a20
        /*04a8*/ 	.word	0x000000ff
        /*04ac*/ 	.word	0x000000e8
        /*04b0*/ 	.short	0x0100
        /*04b2*/ 	.byte	0x04
	.zero		1


	//   ....[59]....
        /*04b4*/ 	.word	0x00000a30
        /*04b8*/ 	.word	0x000000ff
        /*04bc*/ 	.word	0x00000200
        /*04c0*/ 	.short	0x0100
        /*04c2*/ 	.byte	0x04
	.zero		1


	//   ....[60]....
        /*04c4*/ 	.word	0x00000a40
        /*04c8*/ 	.word	0x000000ff
        /*04cc*/ 	.word	0x000000f0
        /*04d0*/ 	.short	0x0100
        /*04d2*/ 	.byte	0x04
	.zero		1


	//   ....[61]....
        /*04d4*/ 	.word	0x00000a50
        /*04d8*/ 	.word	0x000000ff
        /*04dc*/ 	.word	0x00000208
        /*04e0*/ 	.short	0x0100
        /*04e2*/ 	.byte	0x04
	.zero		1


	//   ....[62]....
        /*04e4*/ 	.word	0x00000a60
        /*04e8*/ 	.word	0x000000ff
        /*04ec*/ 	.word	0x000000f8
        /*04f0*/ 	.short	0x0100
        /*04f2*/ 	.byte	0x04
	.zero		1


	//   ....[63]....
        /*04f4*/ 	.word	0x00000a70
        /*04f8*/ 	.word	0x000000ff
        /*04fc*/ 	.word	0x00000210
        /*0500*/ 	.short	0x0100
        /*0502*/ 	.byte	0x04
	.zero		1


	//   ....[64]....
        /*0504*/ 	.word	0x00000a80
        /*0508*/ 	.word	0x000000ff
        /*050c*/ 	.word	0x00000100
        /*0510*/ 	.short	0x0100
        /*0512*/ 	.byte	0x04
	.zero		1


	//   ....[65]....
        /*0514*/ 	.word	0x00000a90
        /*0518*/ 	.word	0x000000ff
        /*051c*/ 	.word	0x00000218
        /*0520*/ 	.short	0x0100
        /*0522*/ 	.byte	0x04
	.zero		1


	//   ....[66]....
        /*0524*/ 	.word	0x00000aa0
        /*0528*/ 	.word	0x000000ff
        /*052c*/ 	.word	0x00000108
        /*0530*/ 	.short	0x0100
        /*0532*/ 	.byte	0x04
	.zero		1


	//   ....[67]....
        /*0534*/ 	.word	0x00000ab0
        /*0538*/ 	.word	0x000000ff
        /*053c*/ 	.word	0x00000220
        /*0540*/ 	.short	0x0100
        /*0542*/ 	.byte	0x04
	.zero		1


	//   ....[68]....
        /*0544*/ 	.word	0x00000ac0
        /*0548*/ 	.word	0x000000ff
        /*054c*/ 	.word	0x00000110
        /*0550*/ 	.short	0x0100
        /*0552*/ 	.byte	0x04
	.zero		1


	//   ....[69]....
        /*0554*/ 	.word	0x00000ad0
        /*0558*/ 	.word	0x000000ff
        /*055c*/ 	.word	0x00000228
        /*0560*/ 	.short	0x0100
        /*0562*/ 	.byte	0x04
	.zero		1


	//   ....[70]....
        /*0564*/ 	.word	0x00000c10
        /*0568*/ 	.word	0x000000ff
        /*056c*/ 	.word	0x00000230
        /*0570*/ 	.short	0x0100
        /*0572*/ 	.byte	0x04
	.zero		1


	//   ....[71]....
        /*0574*/ 	.word	0x00000c20
        /*0578*/ 	.word	0x000000ff
        /*057c*/ 	.word	0x00000248
        /*0580*/ 	.short	0x0100
        /*0582*/ 	.byte	0x04
	.zero		1


	//   ....[72]....
        /*0584*/ 	.word	0x00000c30
        /*0588*/ 	.word	0x000000ff
        /*058c*/ 	.word	0x00000238
        /*0590*/ 	.short	0x0100
        /*0592*/ 	.byte	0x04
	.zero		1


	//   ....[73]....
        /*0594*/ 	.word	0x00000c40
        /*0598*/ 	.word	0x000000ff
        /*059c*/ 	.word	0x00000250
        /*05a0*/ 	.short	0x0100
        /*05a2*/ 	.byte	0x04
	.zero		1


	//   ....[74]....
        /*05a4*/ 	.word	0x00000c50
        /*05a8*/ 	.word	0x000000ff
        /*05ac*/ 	.word	0x00000240
        /*05b0*/ 	.short	0x0100
        /*05b2*/ 	.byte	0x04
	.zero		1


	//   ....[75]....
        /*05b4*/ 	.word	0x00000c60
        /*05b8*/ 	.word	0x000000ff
        /*05bc*/ 	.word	0x00000258
        /*05c0*/ 	.short	0x0100
        /*05c2*/ 	.byte	0x04
	.zero		1


	//   ....[76]....
        /*05c4*/ 	.word	0x00000d50
        /*05c8*/ 	.word	0x000000ff
        /*05cc*/ 	.word	0x00000260
        /*05d0*/ 	.short	0x0100
        /*05d2*/ 	.byte	0x06
	.zero		1


	//   ....[77]....
        /*05d4*/ 	.word	0x00000d60
        /*05d8*/ 	.word	0x000000ff
        /*05dc*/ 	.word	0x00000268
        /*05e0*/ 	.short	0x0100
        /*05e2*/ 	.byte	0x06
	.zero		1


	//   ....[78]....
        /*05e4*/ 	.word	0x00000ea0
        /*05e8*/ 	.word	0x000000ff
        /*05ec*/ 	.word	0x00000270
        /*05f0*/ 	.short	0x0100
        /*05f2*/ 	.byte	0x06
	.zero		1


	//   ....[79]....
        /*05f4*/ 	.word	0x00000eb0
        /*05f8*/ 	.word	0x000000ff
        /*05fc*/ 	.word	0x00000280
        /*0600*/ 	.short	0x0100
        /*0602*/ 	.byte	0x06
	.zero		1


	//   ....[80]....
        /*0604*/ 	.word	0x00000ec0
        /*0608*/ 	.word	0x000000ff
        /*060c*/ 	.word	0x00000278
        /*0610*/ 	.short	0x0100
        /*0612*/ 	.byte	0x06
	.zero		1


	//   ....[81]....
        /*0614*/ 	.word	0x00000ed0
        /*0618*/ 	.word	0x000000ff
        /*061c*/ 	.word	0x00000288
        /*0620*/ 	.short	0x0100
        /*0622*/ 	.byte	0x06
	.zero		1


	//   ....[82]....
        /*0624*/ 	.word	0x00001000
        /*0628*/ 	.word	0x000000ff
        /*062c*/ 	.word	0x00000290
        /*0630*/ 	.short	0x0100
        /*0632*/ 	.byte	0x04
	.zero		1


	//   ....[83]....
        /*0634*/ 	.word	0x00001010
        /*0638*/ 	.word	0x000000ff
        /*063c*/ 	.word	0x000002b0
        /*0640*/ 	.short	0x0100
        /*0642*/ 	.byte	0x04
	.zero		1


	//   ....[84]....
        /*0644*/ 	.word	0x00001020
        /*0648*/ 	.word	0x000000ff
        /*064c*/ 	.word	0x00000298
        /*0650*/ 	.short	0x0100
        /*0652*/ 	.byte	0x04
	.zero		1


	//   ....[85]....
        /*0654*/ 	.word	0x00001030
        /*0658*/ 	.word	0x000000ff
        /*065c*/ 	.word	0x000002b8
        /*0660*/ 	.short	0x0100
        /*0662*/ 	.byte	0x04
	.zero		1


	//   ....[86]....
        /*0664*/ 	.word	0x00001040
        /*0668*/ 	.word	0x000000ff
        /*066c*/ 	.word	0x000002a0
        /*0670*/ 	.short	0x0100
        /*0672*/ 	.byte	0x04
	.zero		1


	//   ....[87]....
        /*0674*/ 	.word	0x00001050
        /*0678*/ 	.word	0x000000ff
        /*067c*/ 	.word	0x000002c0
        /*0680*/ 	.short	0x0100
        /*0682*/ 	.byte	0x04
	.zero		1


	//   ....[88]....
        /*0684*/ 	.word	0x00001060
        /*0688*/ 	.word	0x000000ff
        /*068c*/ 	.word	0x000002a8
        /*0690*/ 	.short	0x0100
        /*0692*/ 	.byte	0x04
	.zero		1


	//   ....[89]....
        /*0694*/ 	.word	0x00001070
        /*0698*/ 	.word	0x000000ff
        /*069c*/ 	.word	0x000002c8
        /*06a0*/ 	.short	0x0100
        /*06a2*/ 	.byte	0x04
	.zero		1


	//   ....[90]....
        /*06a4*/ 	.word	0x00001170
        /*06a8*/ 	.word	0x000000ff
        /*06ac*/ 	.word	0x000002d0
        /*06b0*/ 	.short	0x0100
        /*06b2*/ 	.byte	0x04
	.zero		1


	//   ....[91]....
        /*06b4*/ 	.word	0x00001180
        /*06b8*/ 	.word	0x000000ff
        /*06bc*/ 	.word	0x000002e0
        /*06c0*/ 	.short	0x0100
        /*06c2*/ 	.byte	0x04
	.zero		1


	//   ....[92]....
        /*06c4*/ 	.word	0x00001190
        /*06c8*/ 	.word	0x000000ff
        /*06cc*/ 	.word	0x000002d8
        /*06d0*/ 	.short	0x0100
        /*06d2*/ 	.byte	0x04
	.zero		1


	//   ....[93]....
        /*06d4*/ 	.word	0x000011a0
        /*06d8*/ 	.word	0x000000ff
        /*06dc*/ 	.word	0x000002e8
        /*06e0*/ 	.short	0x0100
        /*06e2*/ 	.byte	0x04
	.zero		1


	//   ....[94]....
        /*06e4*/ 	.word	0x000012a0
        /*06e8*/ 	.word	0x000000ff
        /*06ec*/ 	.word	0x000002f0
        /*06f0*/ 	.short	0x0100
        /*06f2*/ 	.byte	0x06
	.zero		1


	//   ....[95]....
        /*06f4*/ 	.word	0x00001eb0
        /*06f8*/ 	.word	0x00000000
        /*06fc*/ 	.word	0x000002e0
        /*0700*/ 	.short	0x010a
        /*0702*/ 	.byte	0xff
	.zero		1


	//   ....[96]....
        /*0704*/ 	.word	0x00001ee0
        /*0708*/ 	.word	0x00000000
        /*070c*/ 	.word	0x000002d0
        /*0710*/ 	.short	0x0101
        /*0712*/ 	.byte	0xff
	.zero		1


	//   ....[97]....
        /*0714*/ 	.word	0x00001f80
        /*0718*/ 	.word	0x000000ff
        /*071c*/ 	.word	0x00000118
        /*0720*/ 	.short	0x010a
        /*0722*/ 	.byte	0x04
	.zero		1


	//   ....[98]....
        /*0724*/ 	.word	0x00002050
        /*0728*/ 	.word	0x000000ff
        /*072c*/ 	.word	0x00000118
        /*0730*/ 	.short	0x010a
        /*0732*/ 	.byte	0x21
	.zero		1


	//   ....[99]....
        /*0734*/ 	.word	0x00002200
        /*0738*/ 	.word	0x000000ff
        /*073c*/ 	.word	0x00000118
        /*0740*/ 	.short	0x010a
        /*0742*/ 	.byte	0x05
	.zero		1


	//   ....[100]....
        /*0744*/ 	.word	0x00002320
        /*0748*/ 	.word	0x000000ff
        /*074c*/ 	.word	0x00000268
        /*0750*/ 	.short	0x0101
        /*0752*/ 	.byte	0x0d
	.zero		1


	//   ....[101]....
        /*0754*/ 	.word	0x00002340
        /*0758*/ 	.word	0x000000ff
        /*075c*/ 	.word	0x00000118
        /*0760*/ 	.short	0x010a
        /*0762*/ 	.byte	0x04
	.zero		1


	//   ....[102]....
        /*0764*/ 	.word	0x000023c0
        /*0768*/ 	.word	0x000000ff
        /*076c*/ 	.word	0x00000118
        /*0770*/ 	.short	0x010a
        /*0772*/ 	.byte	0x09
	.zero		1


	//   ....[103]....
        /*0774*/ 	.word	0x00002590
        /*0778*/ 	.word	0x000000ff
        /*077c*/ 	.word	0x00000118
        /*0780*/ 	.short	0x010a
        /*0782*/ 	.byte	0x05
	.zero		1


	//   ....[104]....
        /*0784*/ 	.word	0x000026a0
        /*0788*/ 	.word	0x00000003
        /*078c*/ 	.word	0x00000270
        /*0790*/ 	.short	0x010a
        /*0792*/ 	.byte	0xff
	.zero		1


	//   ....[105]....
        /*0794*/ 	.word	0x000027f0
        /*0798*/ 	.word	0x00000000
        /*079c*/ 	.word	0x00000000
        /*07a0*/ 	.short	0x0101
        /*07a2*/ 	.byte	0xff
	.zero		1


	//   ....[106]....
        /*07a4*/ 	.word	0x00002db0
        /*07a8*/ 	.word	0x000000ff
        /*07ac*/ 	.word	0x00000000
        /*07b0*/ 	.short	0x010a
        /*07b2*/ 	.byte	0x04
	.zero		1


	//   ....[107]....
        /*07b4*/ 	.word	0x00002e40
        /*07b8*/ 	.word	0x000000ff
        /*07bc*/ 	.word	0x00000000
        /*07c0*/ 	.short	0x010a
        /*07c2*/ 	.byte	0x05
	.zero		1


	//   ....[108]....
        /*07c4*/ 	.word	0x00002ed0
        /*07c8*/ 	.word	0x000000ff
        /*07cc*/ 	.word	0x00000000
        /*07d0*/ 	.short	0x010a
        /*07d2*/ 	.byte	0x05
	.zero		1


	//   ....[109]....
        /*07d4*/ 	.word	0x00002f60
        /*07d8*/ 	.word	0x000000ff
        /*07dc*/ 	.word	0x00000000
        /*07e0*/ 	.short	0x010a
        /*07e2*/ 	.byte	0x05
	.zero		1


	//   ....[110]....
        /*07e4*/ 	.word	0x00002ff0
        /*07e8*/ 	.word	0x000000ff
        /*07ec*/ 	.word	0x00000000
        /*07f0*/ 	.short	0x010a
        /*07f2*/ 	.byte	0x05
	.zero		1


	//   ....[111]....
        /*07f4*/ 	.word	0x00003080
        /*07f8*/ 	.word	0x000000ff
        /*07fc*/ 	.word	0x00000000
        /*0800*/ 	.short	0x010a
        /*0802*/ 	.byte	0x05
	.zero		1


	//   ....[112]....
        /*0804*/ 	.word	0x00003110
        /*0808*/ 	.word	0x000000ff
        /*080c*/ 	.word	0x00000000
        /*0810*/ 	.short	0x010a
        /*0812*/ 	.byte	0x05
	.zero		1


	//   ....[113]....
        /*0814*/ 	.word	0x000031a0
        /*0818*/ 	.word	0x000000ff
        /*081c*/ 	.word	0x00000000
        /*0820*/ 	.short	0x010a
        /*0822*/ 	.byte	0x05
	.zero		1


	//   ....[114]....
        /*0824*/ 	.word	0x00003230
        /*0828*/ 	.word	0x000000ff
        /*082c*/ 	.word	0x00000000
        /*0830*/ 	.short	0x010a
        /*0832*/ 	.byte	0x05
	.zero		1


	//   ....[115]....
        /*0834*/ 	.word	0x000032c0
        /*0838*/ 	.word	0x000000ff
        /*083c*/ 	.word	0x00000000
        /*0840*/ 	.short	0x010a
        /*0842*/ 	.byte	0x05
	.zero		1


	//   ....[116]....
        /*0844*/ 	.word	0x00003350
        /*0848*/ 	.word	0x000000ff
        /*084c*/ 	.word	0x00000000
        /*0850*/ 	.short	0x010a
        /*0852*/ 	.byte	0x05
	.zero		1


	//   ....[117]....
        /*0854*/ 	.word	0x000033e0
        /*0858*/ 	.word	0x000000ff
        /*085c*/ 	.word	0x00000000
        /*0860*/ 	.short	0x010a
        /*0862*/ 	.byte	0x05
	.zero		1


	//   ....[118]....
        /*0864*/ 	.word	0x00003470
        /*0868*/ 	.word	0x000000ff
        /*086c*/ 	.word	0x00000000
        /*0870*/ 	.short	0x010a
        /*0872*/ 	.byte	0x05
	.zero		1


	//   ....[119]....
        /*0874*/ 	.word	0x00003500
        /*0878*/ 	.word	0x000000ff
        /*087c*/ 	.word	0x00000000
        /*0880*/ 	.short	0x010a
        /*0882*/ 	.byte	0x05
	.zero		1


	//   ....[120]....
        /*0884*/ 	.word	0x00003590
        /*0888*/ 	.word	0x000000ff
        /*088c*/ 	.word	0x00000000
        /*0890*/ 	.short	0x010a
        /*0892*/ 	.byte	0x05
	.zero		1


	//   ....[121]....
        /*0894*/ 	.word	0x00003620
        /*0898*/ 	.word	0x000000ff
        /*089c*/ 	.word	0x00000000
        /*08a0*/ 	.short	0x010a
        /*08a2*/ 	.byte	0x05
	.zero		1


	//   ....[122]....
        /*08a4*/ 	.word	0x000036b0
        /*08a8*/ 	.word	0x000000ff
        /*08ac*/ 	.word	0x00000000
        /*08b0*/ 	.short	0x010a
        /*08b2*/ 	.byte	0x05
	.zero		1


	//   ....[123]....
        /*08b4*/ 	.word	0x00003740
        /*08b8*/ 	.word	0x000000ff
        /*08bc*/ 	.word	0x00000000
        /*08c0*/ 	.short	0x010a
        /*08c2*/ 	.byte	0x05
	.zero		1


	//   ....[124]....
        /*08c4*/ 	.word	0x000037d0
        /*08c8*/ 	.word	0x000000ff
        /*08cc*/ 	.word	0x00000000
        /*08d0*/ 	.short	0x010a
        /*08d2*/ 	.byte	0x05
	.zero		1


	//   ....[125]....
        /*08d4*/ 	.word	0x00003860
        /*08d8*/ 	.word	0x000000ff
        /*08dc*/ 	.word	0x00000000
        /*08e0*/ 	.short	0x010a
        /*08e2*/ 	.byte	0x05
	.zero		1


	//   ....[126]....
        /*08e4*/ 	.word	0x000038f0
        /*08e8*/ 	.word	0x000000ff
        /*08ec*/ 	.word	0x00000000
        /*08f0*/ 	.short	0x010a
        /*08f2*/ 	.byte	0x05
	.zero		1


	//   ....[127]....
        /*08f4*/ 	.word	0x00003980
        /*08f8*/ 	.word	0x000000ff
        /*08fc*/ 	.word	0x00000000
        /*0900*/ 	.short	0x010a
        /*0902*/ 	.byte	0x05
	.zero		1


	//   ....[128]....
        /*0904*/ 	.word	0x00003a10
        /*0908*/ 	.word	0x000000ff
        /*090c*/ 	.word	0x00000000
        /*0910*/ 	.short	0x010a
        /*0912*/ 	.byte	0x05
	.zero		1


	//   ....[129]....
        /*0914*/ 	.word	0x00003aa0
        /*0918*/ 	.word	0x000000ff
        /*091c*/ 	.word	0x00000000
        /*0920*/ 	.short	0x010a
        /*0922*/ 	.byte	0x05
	.zero		1


	//   ....[130]....
        /*0924*/ 	.word	0x00003b30
        /*0928*/ 	.word	0x000000ff
        /*092c*/ 	.word	0x00000000
        /*0930*/ 	.short	0x010a
        /*0932*/ 	.byte	0x05
	.zero		1


	//   ....[131]....
        /*0934*/ 	.word	0x00003bc0
        /*0938*/ 	.word	0x000000ff
        /*093c*/ 	.word	0x00000000
        /*0940*/ 	.short	0x010a
        /*0942*/ 	.byte	0x05
	.zero		1


	//   ....[132]....
        /*0944*/ 	.word	0x00003c50
        /*0948*/ 	.word	0x000000ff
        /*094c*/ 	.word	0x00000000
        /*0950*/ 	.short	0x010a
        /*0952*/ 	.byte	0x05
	.zero		1


	//   ....[133]....
        /*0954*/ 	.word	0x00003ce0
        /*0958*/ 	.word	0x000000ff
        /*095c*/ 	.word	0x00000000
        /*0960*/ 	.short	0x010a
        /*0962*/ 	.byte	0x05
	.zero		1


	//   ....[134]....
        /*0964*/ 	.word	0x00003d70
        /*0968*/ 	.word	0x000000ff
        /*096c*/ 	.word	0x00000000
        /*0970*/ 	.short	0x010a
        /*0972*/ 	.byte	0x05
	.zero		1


	//   ....[135]....
        /*0974*/ 	.word	0x00003e00
        /*0978*/ 	.word	0x000000ff
        /*097c*/ 	.word	0x00000000
        /*0980*/ 	.short	0x010a
        /*0982*/ 	.byte	0x05
	.zero		1


	//   ....[136]....
        /*0984*/ 	.word	0x00003e90
        /*0988*/ 	.word	0x000000ff
        /*098c*/ 	.word	0x00000000
        /*0990*/ 	.short	0x010a
        /*0992*/ 	.byte	0x05
	.zero		1


	//   ....[137]....
        /*0994*/ 	.word	0x00003f20
        /*0998*/ 	.word	0x000000ff
        /*099c*/ 	.word	0x00000000
        /*09a0*/ 	.short	0x010a
        /*09a2*/ 	.byte	0x05
	.zero		1


	//   ....[138]....
        /*09a4*/ 	.word	0x00003fb0
        /*09a8*/ 	.word	0x000000ff
        /*09ac*/ 	.word	0x00000000
        /*09b0*/ 	.short	0x010a
        /*09b2*/ 	.byte	0x05
	.zero		1


	//   ....[139]....
        /*09b4*/ 	.word	0x00004040
        /*09b8*/ 	.word	0x000000ff
        /*09bc*/ 	.word	0x00000000
        /*09c0*/ 	.short	0x010a
        /*09c2*/ 	.byte	0x05
	.zero		1


	//   ....[140]....
        /*09c4*/ 	.word	0x000040e0
        /*09c8*/ 	.word	0x00000000
        /*09cc*/ 	.word	0x00000000
        /*09d0*/ 	.short	0x010a
        /*09d2*/ 	.byte	0xff
	.zero		1


	//   ....[141]....
        /*09d4*/ 	.word	0x00004220
        /*09d8*/ 	.word	0x00000000
        /*09dc*/ 	.word	0x000002d0
        /*09e0*/ 	.short	0x010a
        /*09e2*/ 	.byte	0xff
	.zero		1


	//   ....[142]....
        /*09e4*/ 	.word	0x00004290
        /*09e8*/ 	.word	0x00000000
        /*09ec*/ 	.word	0x00000000
        /*09f0*/ 	.short	0x0101
        /*09f2*/ 	.byte	0xff
	.zero		1


	//   ....[143]....
        /*09f4*/ 	.word	0x000042b0
        /*09f8*/ 	.word	0x000000ff
        /*09fc*/ 	.word	0x00000280
        /*0a00*/ 	.short	0x010a
        /*0a02*/ 	.byte	0x04
	.zero		1


	//   ....[144]....
        /*0a04*/ 	.word	0x000043d0
        /*0a08*/ 	.word	0x00000000
        /*0a0c*/ 	.word	0x00000270
        /*0a10*/ 	.short	0x010a
        /*0a12*/ 	.byte	0xff
	.zero		1


	//   ....[145]....
        /*0a14*/ 	.word	0x000044d0
        /*0a18*/ 	.word	0x00000000
        /*0a1c*/ 	.word	0x00000000
        /*0a20*/ 	.short	0x0101
        /*0a22*/ 	.byte	0xff
	.zero		1


	//   ....[146]....
        /*0a24*/ 	.word	0x00004560
        /*0a28*/ 	.word	0x000000ff
        /*0a2c*/ 	.word	0x00000280
        /*0a30*/ 	.short	0x0106
        /*0a32*/ 	.byte	0x04
	.zero		1


	//   ....[147]....
        /*0a34*/ 	.word	0x00004580
        /*0a38*/ 	.word	0x000000ff
        /*0a3c*/ 	.word	0x00000280
        /*0a40*/ 	.short	0x010a
        /*0a42*/ 	.byte	0x04
	.zero		1


	//   ....[148]....
        /*0a44*/ 	.word	0x00004610
        /*0a48*/ 	.word	0x000000ff
        /*0a4c*/ 	.word	0x00000280
        /*0a50*/ 	.short	0x0106
        /*0a52*/ 	.byte	0x07
	.zero		1


	//   ....[149]....
        /*0a54*/ 	.word	0x00004650
        /*0a58*/ 	.word	0x00000000
        /*0a5c*/ 	.word	0x00000280
        /*0a60*/ 	.short	0x010a
        /*0a62*/ 	.byte	0xff
	.zero		1


	//   ....[150]....
        /*0a64*/ 	.word	0x000048a0
        /*0a68*/ 	.word	0x000000ff
        /*0a6c*/ 	.word	0x00000008
        /*0a70*/ 	.short	0x010a
        /*0a72*/ 	.byte	0x05
	.zero		1


	//   ....[151]....
        /*0a74*/ 	.word	0x000048c0
        /*0a78*/ 	.word	0x000000ff
        /*0a7c*/ 	.word	0x00000008
        /*0a80*/ 	.short	0x010a
        /*0a82*/ 	.byte	0x05
	.zero		1


	//   ....[152]....
        /*0a84*/ 	.word	0x00004a50
        /*0a88*/ 	.word	0x000000ff
        /*0a8c*/ 	.word	0x00000008
        /*0a90*/ 	.short	0x010a
        /*0a92*/ 	.byte	0x05
	.zero		1


	//   ....[153]....
        /*0a94*/ 	.word	0x00004a70
        /*0a98*/ 	.word	0x000000ff
        /*0a9c*/ 	.word	0x00000008
        /*0aa0*/ 	.short	0x010a
        /*0aa2*/ 	.byte	0x05
	.zero		1


	//   ....[154]....
        /*0aa4*/ 	.word	0x00004b30
        /*0aa8*/ 	.word	0x000000ff
        /*0aac*/ 	.word	0x00000000
        /*0ab0*/ 	.short	0x0101
        /*0ab2*/ 	.byte	0x04
	.zero		1


	//   ....[155]....
        /*0ab4*/ 	.word	0x00004e30
        /*0ab8*/ 	.word	0x00000000
        /*0abc*/ 	.word	0x00000270
        /*0ac0*/ 	.short	0x010a
        /*0ac2*/ 	.byte	0xff
	.zero		1


	//   ....[156]....
        /*0ac4*/ 	.word	0x00004ef0
        /*0ac8*/ 	.word	0x00000000
        /*0acc*/ 	.word	0x00000000
        /*0ad0*/ 	.short	0x0101
        /*0ad2*/ 	.byte	0xff
	.zero		1


	//   ....[157]....
        /*0ad4*/ 	.word	0x00004fb0
        /*0ad8*/ 	.word	0x000000ff
        /*0adc*/ 	.word	0x00000000
        /*0ae0*/ 	.short	0x010a
        /*0ae2*/ 	.byte	0x04
	.zero		1


	//   ....[158]....
        /*0ae4*/ 	.word	0x00004fc0
        /*0ae8*/ 	.word	0x000000ff
        /*0aec*/ 	.word	0x000002b0
        /*0af0*/ 	.short	0x010a
        /*0af2*/ 	.byte	0x17
	.zero		1


	//   ....[159]....
        /*0af4*/ 	.word	0x00005070
        /*0af8*/ 	.word	0x000000ff
        /*0afc*/ 	.word	0x00000000
        /*0b00*/ 	.short	0x010a
        /*0b02*/ 	.byte	0x05
	.zero		1


	//   ....[160]....
        /*0b04*/ 	.word	0x000051b0
        /*0b08*/ 	.word	0x000000ff
        /*0b0c*/ 	.word	0x00000000
        /*0b10*/ 	.short	0x010a
        /*0b12*/ 	.byte	0x04
	.zero		1


	//   ....[161]....
        /*0b14*/ 	.word	0x00005400
        /*0b18*/ 	.word	0x000000ff
        /*0b1c*/ 	.word	0x00000000
        /*0b20*/ 	.short	0x010a
        /*0b22*/ 	.byte	0x04
	.zero		1


	//   ....[162]....
        /*0b24*/ 	.word	0x00005490
        /*0b28*/ 	.word	0x000000ff
        /*0b2c*/ 	.word	0x00000000
        /*0b30*/ 	.short	0x010a
        /*0b32*/ 	.byte	0x05
	.zero		1


	//   ....[163]....
        /*0b34*/ 	.word	0x00005520
        /*0b38*/ 	.word	0x000000ff
        /*0b3c*/ 	.word	0x00000000
        /*0b40*/ 	.short	0x010a
        /*0b42*/ 	.byte	0x05
	.zero		1


	//   ....[164]....
        /*0b44*/ 	.word	0x000055c0
        /*0b48*/ 	.word	0x00000000
        /*0b4c*/ 	.word	0x00000000
        /*0b50*/ 	.short	0x010a
        /*0b52*/ 	.byte	0xff
	.zero		1


	//   ....[165]....
        /*0b54*/ 	.word	0x00005600
        /*0b58*/ 	.word	0x00000000
        /*0b5c*/ 	.word	0x00000000
        /*0b60*/ 	.short	0x010a
        /*0b62*/ 	.byte	0xff
	.zero		1


	//   ....[166]....
        /*0b64*/ 	.word	0x00005670
        /*0b68*/ 	.word	0x000000ff
        /*0b6c*/ 	.word	0x00000000
        /*0b70*/ 	.short	0x0101
        /*0b72*/ 	.byte	0x04
	.zero		1


	//   ....[167]....
        /*0b74*/ 	.word	0x000056b0
        /*0b78*/ 	.word	0x000000ff
        /*0b7c*/ 	.word	0x000002f0
        /*0b80*/ 	.short	0x010a
        /*0b82*/ 	.byte	0x11
	.zero		1


	//   ....[168]....
        /*0b84*/ 	.word	0x00005700
        /*0b88*/ 	.word	0x000000ff
        /*0b8c*/ 	.word	0x00000000
        /*0b90*/ 	.short	0x0101
        /*0b92*/ 	.byte	0x04
	.zero		1


	//   ....[169]....
        /*0b94*/ 	.word	0x00005bb0
        /*0b98*/ 	.word	0x00000008
        /*0b9c*/ 	.word	0x00000270
        /*0ba0*/ 	.short	0x010a
        /*0ba2*/ 	.byte	0xff
	.zero		1


	//   ....[170]....
        /*0ba4*/ 	.word	0x00005d20
        /*0ba8*/ 	.word	0x00000000
        /*0bac*/ 	.word	0x00000000
        /*0bb0*/ 	.short	0x0101
        /*0bb2*/ 	.byte	0xff
	.zero		1


	//   ....[171]....
        /*0bb4*/ 	.word	0x000061f0
        /*0bb8*/ 	.word	0x000000ff
        /*0bbc*/ 	.word	0x00000268
        /*0bc0*/ 	.short	0x010a
        /*0bc2*/ 	.byte	0x1d
	.zero		1


	//   ....[172]....
        /*0bc4*/ 	.word	0x000063c0
        /*0bc8*/ 	.word	0x000000ff
        /*0bcc*/ 	.word	0x00000248
        /*0bd0*/ 	.short	0x010a
        /*0bd2*/ 	.byte	0x04
	.zero		1


	//   ....[173]....
        /*0bd4*/ 	.word	0x00006620
        /*0bd8*/ 	.word	0x000000ff
        /*0bdc*/ 	.word	0x00000230
        /*0be0*/ 	.short	0x010b
        /*0be2*/ 	.byte	0x04
	.zero		1


	//   ....[174]....
        /*0be4*/ 	.word	0x00006630
        /*0be8*/ 	.word	0x000000ff
        /*0bec*/ 	.word	0x00000000
        /*0bf0*/ 	.short	0x0101
        /*0bf2*/ 	.byte	0x07
	.zero		1


	//   ....[175]....
        /*0bf4*/ 	.word	0x00006640
        /*0bf8*/ 	.word	0x000000ff
        /*0bfc*/ 	.word	0x00000248
        /*0c00*/ 	.short	0x010a
        /*0c02*/ 	.byte	0x05
	.zero		1


	//   ....[176]....
        /*0c04*/ 	.word	0x00006900
        /*0c08*/ 	.word	0x000000ff
        /*0c0c*/ 	.word	0x00000230
        /*0c10*/ 	.short	0x010b
        /*0c12*/ 	.byte	0x05
	.zero		1


	//   ....[177]....
        /*0c14*/ 	.word	0x00006910
        /*0c18*/ 	.word	0x000000ff
        /*0c1c*/ 	.word	0x00000000
        /*0c20*/ 	.short	0x0101
        /*0c22*/ 	.byte	0x04
	.zero		1


	//   ....[178]....
        /*0c24*/ 	.word	0x00006980
        /*0c28*/ 	.word	0x000000ff
        /*0c2c*/ 	.word	0x00000000
        /*0c30*/ 	.short	0x010a
        /*0c32*/ 	.byte	0x04
	.zero		1


	//   ....[179]....
        /*0c34*/ 	.word	0x00006a10
        /*0c38*/ 	.word	0x000000ff
        /*0c3c*/ 	.word	0x00000000
        /*0c40*/ 	.short	0x010a
        /*0c42*/ 	.byte	0x05
	.zero		1


	//   ....[180]....
        /*0c44*/ 	.word	0x00006ab0
        /*0c48*/ 	.word	0x00000000
        /*0c4c*/ 	.word	0x00000000
        /*0c50*/ 	.short	0x010a
        /*0c52*/ 	.byte	0xff
	.zero		1


	//   ....[181]....
        /*0c54*/ 	.word	0x00006e00
        /*0c58*/ 	.word	0x00000003
        /*0c5c*/ 	.word	0x00000270
        /*0c60*/ 	.short	0x010a
        /*0c62*/ 	.byte	0xff
	.zero		1


	//   ....[182]....
        /*0c64*/ 	.word	0x00006f80
        /*0c68*/ 	.word	0x00000000
        /*0c6c*/ 	.word	0x00000000
        /*0c70*/ 	.short	0x0101
        /*0c72*/ 	.byte	0xff
	.zero		1


	//   ....[183]....
        /*0c74*/ 	.word	0x00007b10
        /*0c78*/ 	.word	0x00000000
        /*0c7c*/ 	.word	0x00000230
        /*0c80*/ 	.short	0x010a
        /*0c82*/ 	.byte	0xff
	.zero		1


	//   ....[184]....
        /*0c84*/ 	.word	0x00007b40
        /*0c88*/ 	.word	0x00000035
        /*0c8c*/ 	.word	0x00000290
        /*0c90*/ 	.short	0x010a
        /*0c92*/ 	.byte	0xff
	.zero		1


	//   ....[185]....
        /*0c94*/ 	.word	0x00007c50
        /*0c98*/ 	.word	0x00000000
        /*0c9c*/ 	.word	0x00000230
        /*0ca0*/ 	.short	0x010a
        /*0ca2*/ 	.byte	0xff
	.zero		1


	//   ....[186]....
        /*0ca4*/ 	.word	0x00007d60
        /*0ca8*/ 	.word	0x00000035
        /*0cac*/ 	.word	0x00000290
        /*0cb0*/ 	.short	0x010a
        /*0cb2*/ 	.byte	0xff
	.zero		1


	//   ....[187]....
        /*0cb4*/ 	.word	0x00008580
        /*0cb8*/ 	.word	0x00000000
        /*0cbc*/ 	.word	0x00000000
        /*0cc0*/ 	.short	0x0101
        /*0cc2*/ 	.byte	0xff
	.zero		1


	//   ....[188]....
        /*0cc4*/ 	.word	0x00008590
        /*0cc8*/ 	.word	0x00000003
        /*0ccc*/ 	.word	0x00000230
        /*0cd0*/ 	.short	0x010a
        /*0cd2*/ 	.byte	0xff
	.zero		1


	//   ....[189]....
        /*0cd4*/ 	.word	0x00008650
        /*0cd8*/ 	.word	0x00000003
        /*0cdc*/ 	.word	0x00000230
        /*0ce0*/ 	.short	0x010a
        /*0ce2*/ 	.byte	0xff
	.zero		1


	//   ....[190]....
        /*0ce4*/ 	.word	0x000089b0
        /*0ce8*/ 	.word	0x00000035
        /*0cec*/ 	.word	0x00000000
        /*0cf0*/ 	.short	0x0101
        /*0cf2*/ 	.byte	0xff
	.zero		1


	//   ....[191]....
        /*0cf4*/ 	.word	0x00008f80
        /*0cf8*/ 	.word	0x00000000
        /*0cfc*/ 	.word	0x00000000
        /*0d00*/ 	.short	0x0101
        /*0d02*/ 	.byte	0xff
	.zero		1


	//   ....[192]....
        /*0d04*/ 	.word	0x00009240
        /*0d08*/ 	.word	0x000000ff
        /*0d0c*/ 	.word	0x00000000
        /*0d10*/ 	.short	0x0101
        /*0d12*/ 	.byte	0x04
	.zero		1


	//   ....[193]....
        /*0d14*/ 	.word	0x00009260
        /*0d18*/ 	.word	0x00000000
        /*0d1c*/ 	.word	0x000002e0
        /*0d20*/ 	.short	0x010a
        /*0d22*/ 	.byte	0xff
	.zero		1


	//   ....[194]....
        /*0d24*/ 	.word	0x000092c0
        /*0d28*/ 	.word	0x00000000
        /*0d2c*/ 	.word	0x00000118
        /*0d30*/ 	.short	0x010a
        /*0d32*/ 	.byte	0xff
	.zero		1


	//   ....[195]....
        /*0d34*/ 	.word	0x00009320
        /*0d38*/ 	.word	0x00000000
        /*0d3c*/ 	.word	0x00000118
        /*0d40*/ 	.short	0x010a
        /*0d42*/ 	.byte	0xff
	.zero		1


	//   ....[196]....
        /*0d44*/ 	.word	0x00009370
        /*0d48*/ 	.word	0x00000003
        /*0d4c*/ 	.word	0x00000270
        /*0d50*/ 	.short	0x010a
        /*0d52*/ 	.byte	0xff
	.zero		1


	//   ....[197]....
        /*0d54*/ 	.word	0x000093d0
        /*0d58*/ 	.word	0x00000000
        /*0d5c*/ 	.word	0x00000000
        /*0d60*/ 	.short	0x010a
        /*0d62*/ 	.byte	0xff
	.zero		1


	//   ....[198]....
        /*0d64*/ 	.word	0x00009430
        /*0d68*/ 	.word	0x00000000
        /*0d6c*/ 	.word	0x00000000
        /*0d70*/ 	.short	0x010a
        /*0d72*/ 	.byte	0xff
	.zero		1


	//   ....[199]....
        /*0d74*/ 	.word	0x00009490
        /*0d78*/ 	.word	0x00000000
        /*0d7c*/ 	.word	0x00000000
        /*0d80*/ 	.short	0x010a
        /*0d82*/ 	.byte	0xff
	.zero		1


	//   ....[200]....
        /*0d84*/ 	.word	0x000094f0
        /*0d88*/ 	.word	0x00000000
        /*0d8c*/ 	.word	0x00000000
        /*0d90*/ 	.short	0x010a
        /*0d92*/ 	.byte	0xff
	.zero		1


	//   ....[201]....
        /*0d94*/ 	.word	0x00009550
        /*0d98*/ 	.word	0x00000000
        /*0d9c*/ 	.word	0x00000000
        /*0da0*/ 	.short	0x010a
        /*0da2*/ 	.byte	0xff
	.zero		1


	//   ....[202]....
        /*0da4*/ 	.word	0x000095b0
        /*0da8*/ 	.word	0x00000000
        /*0dac*/ 	.word	0x00000000
        /*0db0*/ 	.short	0x010a
        /*0db2*/ 	.byte	0xff
	.zero		1


	//   ....[203]....
        /*0db4*/ 	.word	0x00009610
        /*0db8*/ 	.word	0x00000000
        /*0dbc*/ 	.word	0x00000000
        /*0dc0*/ 	.short	0x010a
        /*0dc2*/ 	.byte	0xff
	.zero		1


	//   ....[204]....
        /*0dc4*/ 	.word	0x00009670
        /*0dc8*/ 	.word	0x00000000
        /*0dcc*/ 	.word	0x00000000
        /*0dd0*/ 	.short	0x010a
        /*0dd2*/ 	.byte	0xff
	.zero		1


	//   ....[205]....
        /*0dd4*/ 	.word	0x000096d0
        /*0dd8*/ 	.word	0x00000000
        /*0ddc*/ 	.word	0x00000000
        /*0de0*/ 	.short	0x010a
        /*0de2*/ 	.byte	0xff
	.zero		1


	//   ....[206]....
        /*0de4*/ 	.word	0x00009730
        /*0de8*/ 	.word	0x00000000
        /*0dec*/ 	.word	0x00000000
        /*0df0*/ 	.short	0x010a
        /*0df2*/ 	.byte	0xff
	.zero		1


	//   ....[207]....
        /*0df4*/ 	.word	0x00009790
        /*0df8*/ 	.word	0x00000000
        /*0dfc*/ 	.word	0x00000000
        /*0e00*/ 	.short	0x010a
        /*0e02*/ 	.byte	0xff
	.zero		1


	//   ....[208]....
        /*0e04*/ 	.word	0x000097f0
        /*0e08*/ 	.word	0x00000000
        /*0e0c*/ 	.word	0x00000000
        /*0e10*/ 	.short	0x010a
        /*0e12*/ 	.byte	0xff
	.zero		1


	//   ....[209]....
        /*0e14*/ 	.word	0x00009850
        /*0e18*/ 	.word	0x00000000
        /*0e1c*/ 	.word	0x00000000
        /*0e20*/ 	.short	0x010a
        /*0e22*/ 	.byte	0xff
	.zero		1


	//   ....[210]....
        /*0e24*/ 	.word	0x000098b0
        /*0e28*/ 	.word	0x00000000
        /*0e2c*/ 	.word	0x00000000
        /*0e30*/ 	.short	0x010a
        /*0e32*/ 	.byte	0xff
	.zero		1


	//   ....[211]....
        /*0e34*/ 	.word	0x00009910
        /*0e38*/ 	.word	0x00000000
        /*0e3c*/ 	.word	0x00000000
        /*0e40*/ 	.short	0x010a
        /*0e42*/ 	.byte	0xff
	.zero		1


	//   ....[212]....
        /*0e44*/ 	.word	0x00009970
        /*0e48*/ 	.word	0x00000000
        /*0e4c*/ 	.word	0x00000000
        /*0e50*/ 	.short	0x010a
        /*0e52*/ 	.byte	0xff
	.zero		1


	//   ....[213]....
        /*0e54*/ 	.word	0x000099d0
        /*0e58*/ 	.word	0x00000000
        /*0e5c*/ 	.word	0x00000000
        /*0e60*/ 	.short	0x010a
        /*0e62*/ 	.byte	0xff
	.zero		1


	//   ....[214]....
        /*0e64*/ 	.word	0x00009a30
        /*0e68*/ 	.word	0x00000000
        /*0e6c*/ 	.word	0x00000000
        /*0e70*/ 	.short	0x010a
        /*0e72*/ 	.byte	0xff
	.zero		1


	//   ....[215]....
        /*0e74*/ 	.word	0x00009a90
        /*0e78*/ 	.word	0x00000000
        /*0e7c*/ 	.word	0x00000000
        /*0e80*/ 	.short	0x010a
        /*0e82*/ 	.byte	0xff
	.zero		1


	//   ....[216]....
        /*0e84*/ 	.word	0x00009af0
        /*0e88*/ 	.word	0x00000000
        /*0e8c*/ 	.word	0x00000000
        /*0e90*/ 	.short	0x010a
        /*0e92*/ 	.byte	0xff
	.zero		1


	//   ....[217]....
        /*0e94*/ 	.word	0x00009b50
        /*0e98*/ 	.word	0x00000000
        /*0e9c*/ 	.word	0x00000000
        /*0ea0*/ 	.short	0x010a
        /*0ea2*/ 	.byte	0xff
	.zero		1


	//   ....[218]....
        /*0ea4*/ 	.word	0x00009bb0
        /*0ea8*/ 	.word	0x00000000
        /*0eac*/ 	.word	0x00000000
        /*0eb0*/ 	.short	0x010a
        /*0eb2*/ 	.byte	0xff
	.zero		1


	//   ....[219]....
        /*0eb4*/ 	.word	0x00009c10
        /*0eb8*/ 	.word	0x00000000
        /*0ebc*/ 	.word	0x00000000
        /*0ec0*/ 	.short	0x010a
        /*0ec2*/ 	.byte	0xff
	.zero		1


	//   ....[220]....
        /*0ec4*/ 	.word	0x00009c70
        /*0ec8*/ 	.word	0x00000000
        /*0ecc*/ 	.word	0x00000000
        /*0ed0*/ 	.short	0x010a
        /*0ed2*/ 	.byte	0xff
	.zero		1


	//   ....[221]....
        /*0ed4*/ 	.word	0x00009cd0
        /*0ed8*/ 	.word	0x00000000
        /*0edc*/ 	.word	0x00000000
        /*0ee0*/ 	.short	0x010a
        /*0ee2*/ 	.byte	0xff
	.zero		1


	//   ....[222]....
        /*0ee4*/ 	.word	0x00009d30
        /*0ee8*/ 	.word	0x00000000
        /*0eec*/ 	.word	0x00000000
        /*0ef0*/ 	.short	0x010a
        /*0ef2*/ 	.byte	0xff
	.zero		1


	//   ....[223]....
        /*0ef4*/ 	.word	0x00009d90
        /*0ef8*/ 	.word	0x00000000
        /*0efc*/ 	.word	0x00000000
        /*0f00*/ 	.short	0x010a
        /*0f02*/ 	.byte	0xff
	.zero		1


	//   ....[224]....
        /*0f04*/ 	.word	0x00009df0
        /*0f08*/ 	.word	0x00000000
        /*0f0c*/ 	.word	0x00000000
        /*0f10*/ 	.short	0x010a
        /*0f12*/ 	.byte	0xff
	.zero		1


	//   ....[225]....
        /*0f14*/ 	.word	0x00009e50
        /*0f18*/ 	.word	0x00000000
        /*0f1c*/ 	.word	0x00000000
        /*0f20*/ 	.short	0x010a
        /*0f22*/ 	.byte	0xff
	.zero		1


	//   ....[226]....
        /*0f24*/ 	.word	0x00009eb0
        /*0f28*/ 	.word	0x00000000
        /*0f2c*/ 	.word	0x00000000
        /*0f30*/ 	.short	0x010a
        /*0f32*/ 	.byte	0xff
	.zero		1


	//   ....[227]....
        /*0f34*/ 	.word	0x00009f10
        /*0f38*/ 	.word	0x00000000
        /*0f3c*/ 	.word	0x00000000
        /*0f40*/ 	.short	0x010a
        /*0f42*/ 	.byte	0xff
	.zero		1


	//   ....[228]....
        /*0f44*/ 	.word	0x00009f70
        /*0f48*/ 	.word	0x00000000
        /*0f4c*/ 	.word	0x00000000
        /*0f50*/ 	.short	0x010a
        /*0f52*/ 	.byte	0xff
	.zero		1


	//   ....[229]....
        /*0f54*/ 	.word	0x00009fd0
        /*0f58*/ 	.word	0x00000000
        /*0f5c*/ 	.word	0x00000000
        /*0f60*/ 	.short	0x010a
        /*0f62*/ 	.byte	0xff
	.zero		1


	//   ....[230]....
        /*0f64*/ 	.word	0x0000a030
        /*0f68*/ 	.word	0x00000000
        /*0f6c*/ 	.word	0x00000000
        /*0f70*/ 	.short	0x010a
        /*0f72*/ 	.byte	0xff
	.zero		1


	//   ....[231]....
        /*0f74*/ 	.word	0x0000a080
        /*0f78*/ 	.word	0x00000000
        /*0f7c*/ 	.word	0x000002d0
        /*0f80*/ 	.short	0x010a
        /*0f82*/ 	.byte	0xff
	.zero		1


	//   ....[232]....
        /*0f84*/ 	.word	0x0000a0e0
        /*0f88*/ 	.word	0x00000000
        /*0f8c*/ 	.word	0x00000280
        /*0f90*/ 	.short	0x010a
        /*0f92*/ 	.byte	0xff
	.zero		1


	//   ....[233]....
        /*0f94*/ 	.word	0x0000a130
        /*0f98*/ 	.word	0x00000000
        /*0f9c*/ 	.word	0x00000270
        /*0fa0*/ 	.short	0x010a
        /*0fa2*/ 	.byte	0xff
	.zero		1


	//   ....[234]....
        /*0fa4*/ 	.word	0x0000a190
        /*0fa8*/ 	.word	0x00000000
        /*0fac*/ 	.word	0x00000280
        /*0fb0*/ 	.short	0x010a
        /*0fb2*/ 	.byte	0xff
	.zero		1


	//   ....[235]....
        /*0fb4*/ 	.word	0x0000a1f0
        /*0fb8*/ 	.word	0x00000005
        /*0fbc*/ 	.word	0x00000008
        /*0fc0*/ 	.short	0x010a
        /*0fc2*/ 	.byte	0xff
	.zero		1


	//   ....[236]....
        /*0fc4*/ 	.word	0x0000a2d0
        /*0fc8*/ 	.word	0x00000003
        /*0fcc*/ 	.word	0x00000008
        /*0fd0*/ 	.short	0x010a
        /*0fd2*/ 	.byte	0xff
	.zero		1


	//   ....[237]....
        /*0fd4*/ 	.word	0x0000a320
        /*0fd8*/ 	.word	0x00000000
        /*0fdc*/ 	.word	0x00000270
        /*0fe0*/ 	.short	0x010a
        /*0fe2*/ 	.byte	0xff
	.zero		1


	//   ....[238]....
        /*0fe4*/ 	.word	0x0000a380
        /*0fe8*/ 	.word	0x00000000
        /*0fec*/ 	.word	0x000002b0
        /*0ff0*/ 	.short	0x010a
        /*0ff2*/ 	.byte	0xff
	.zero		1


	//   ....[239]....
        /*0ff4*/ 	.word	0x0000a3e0
        /*0ff8*/ 	.word	0x00000000
        /*0ffc*/ 	.word	0x00000000
        /*1000*/ 	.short	0x010a
        /*1002*/ 	.byte	0xff
	.zero		1


	//   ....[240]....
        /*1004*/ 	.word	0x0000a440
        /*1008*/ 	.word	0x00000000
        /*100c*/ 	.word	0x00000000
        /*1010*/ 	.short	0x010a
        /*1012*/ 	.byte	0xff
	.zero		1


	//   ....[241]....
        /*1014*/ 	.word	0x0000a4a0
        /*1018*/ 	.word	0x00000000
        /*101c*/ 	.word	0x00000000
        /*1020*/ 	.short	0x010a
        /*1022*/ 	.byte	0xff
	.zero		1


	//   ....[242]....
        /*1024*/ 	.word	0x0000a500
        /*1028*/ 	.word	0x00000000
        /*102c*/ 	.word	0x00000000
        /*1030*/ 	.short	0x010a
        /*1032*/ 	.byte	0xff
	.zero		1


	//   ....[243]....
        /*1034*/ 	.word	0x0000a560
        /*1038*/ 	.word	0x00000000
        /*103c*/ 	.word	0x000002f0
        /*1040*/ 	.short	0x010a
        /*1042*/ 	.byte	0xff
	.zero		1


	//   ....[244]....
        /*1044*/ 	.word	0x0000a5b0
        /*1048*/ 	.word	0x00000008
        /*104c*/ 	.word	0x00000270
        /*1050*/ 	.short	0x010a
        /*1052*/ 	.byte	0xff
	.zero		1


	//   ....[245]....
        /*1054*/ 	.word	0x0000a610
        /*1058*/ 	.word	0x00000000
        /*105c*/ 	.word	0x00000268
        /*1060*/ 	.short	0x010a
        /*1062*/ 	.byte	0xff
	.zero		1


	//   ....[246]....
        /*1064*/ 	.word	0x0000a670
        /*1068*/ 	.word	0x00000000
        /*106c*/ 	.word	0x00000248
        /*1070*/ 	.short	0x010a
        /*1072*/ 	.byte	0xff
	.zero		1


	//   ....[247]....
        /*1074*/ 	.word	0x0000a6d0
        /*1078*/ 	.word	0x00000002
        /*107c*/ 	.word	0x00000248
        /*1080*/ 	.short	0x010a
        /*1082*/ 	.byte	0xff
	.zero		1


	//   ....[248]....
        /*1084*/ 	.word	0x0000a730
        /*1088*/ 	.word	0x00000000
        /*108c*/ 	.word	0x00000000
        /*1090*/ 	.short	0x010a
        /*1092*/ 	.byte	0xff
	.zero		1


	//   ....[249]....
        /*1094*/ 	.word	0x0000a790
        /*1098*/ 	.word	0x00000000
        /*109c*/ 	.word	0x00000000
        /*10a0*/ 	.short	0x010a
        /*10a2*/ 	.byte	0xff
	.zero		1


	//   ....[250]....
        /*10a4*/ 	.word	0x0000a7e0
        /*10a8*/ 	.word	0x00000003
        /*10ac*/ 	.word	0x00000270
        /*10b0*/ 	.short	0x010a
        /*10b2*/ 	.byte	0xff
	.zero		1


	//   ....[251]....
        /*10b4*/ 	.word	0x0000a830
        /*10b8*/ 	.word	0x00000000
        /*10bc*/ 	.word	0x00000230
        /*10c0*/ 	.short	0x010a
        /*10c2*/ 	.byte	0xff
	.zero		1


	//   ....[252]....
        /*10c4*/ 	.word	0x0000a880
        /*10c8*/ 	.word	0x00000035
        /*10cc*/ 	.word	0x00000290
        /*10d0*/ 	.short	0x010a
        /*10d2*/ 	.byte	0xff
	.zero		1


	//   ....[253]....
        /*10d4*/ 	.word	0x0000a8d0
        /*10d8*/ 	.word	0x00000003
        /*10dc*/ 	.word	0x00000230
        /*10e0*/ 	.short	0x010a
        /*10e2*/ 	.byte	0xff
	.zero		1


	//----- nvinfo : EIATTR_NUM_MBARRIERS
	.align		4
.L_47:
        /*10e4*/ 	.byte	0x03, 0x38
        /*10e6*/ 	.short	0x005f


	//----- nvinfo : EIATTR_EXIT_INSTR_OFFSETS
	.align		4
        /*10e8*/ 	.byte	0x04, 0x1c
        /*10ea*/ 	.short	(.L_49 - .L_48)


	//   ....[0]....
.L_48:
        /*10ec*/ 	.word	0x00004110


	//   ....[1]....
        /*10f0*/ 	.word	0x00004620


	//   ....[2]....
        /*10f4*/ 	.word	0x00004680


	//   ....[3]....
        /*10f8*/ 	.word	0x00005930


	//   ....[4]....
        /*10fc*/ 	.word	0x00006ae0


	//   ....[5]....
        /*1100*/ 	.word	0x00006b20


	//   ....[6]....
        /*1104*/ 	.word	0x00009120


	//   ....[7]....
        /*1108*/ 	.word	0x000091a0


	//   ....[8]....
        /*110c*/ 	.word	0x000091d0


	//   ....[9]....
        /*1110*/ 	.word	0x00009250


	//----- nvinfo : EIATTR_MAX_THREADS
	.align		4
.L_49:
        /*1114*/ 	.byte	0x04, 0x05
        /*1116*/ 	.short	(.L_51 - .L_50)
.L_50:
        /*1118*/ 	.word	0x00000100
        /*111c*/ 	.word	0x00000001
        /*1120*/ 	.word	0x00000001


	//----- nvinfo : EIATTR_CRS_STACK_SIZE
	.align		4
.L_51:
        /*1124*/ 	.byte	0x04, 0x1e
        /*1126*/ 	.short	(.L_53 - .L_52)
.L_52:
        /*1128*/ 	.word	0x00000000


	//----- nvinfo : EIATTR_CBANK_PARAM_SIZE
	.align		4
.L_53:
        /*112c*/ 	.byte	0x03, 0x19
        /*112e*/ 	.short	0x0800


	//----- nvinfo : EIATTR_PARAM_CBANK
	.align		4
        /*1130*/ 	.byte	0x04, 0x0a
        /*1132*/ 	.short	(.L_55 - .L_54)
	.align		4
.L_54:
        /*1134*/ 	.word	index@(.nv.constant0._ZN7cutlass13device_kernelINS_4gemm6kernel13GemmUniversalIN4cute5tupleIJiiiiEEENS1_10collective13CollectiveMmaINS1_35MainloopSm100TmaUmmaWarpSpecializedILi35ELi2ELi4ENS5_IJNS4_1CILi4EEENSA_ILi1EEESC_EEEEENS5_IJNSA_ILi128EEENSA_ILi64EEENSA_ILi32EEEEEENS_10bfloat16_tENS5_IJlSC_lEEESJ_SK_NS4_8TiledMMAINS4_8MMA_AtomIJNS4_26SM100_MMA_F16BF16_2x1SM_SSISJ_SJ_fLi128ELi64ELNS4_4UMMA5MajorE0ELSP_0ELNSO_7ScaleInE0ELSQ_0EEEEEENS4_6LayoutINS5_IJSC_SC_SC_EEENS5_IJNSA_ILi0EEESV_SV_EEEEENS5_IJNS4_10UnderscoreESY_SY_EEEEENS4_18SM100_TMA_2SM_LOADENS4_14ComposedLayoutINS4_7SwizzleILi2ELi4ELi3EEENS4_18smem_ptr_flag_bitsILi16EEENST_INS5_IJNSA_ILi8EEESH_EEENS5_IJSH_SC_EEEEEEEvNS4_8identityENS4_28SM100_TMA_2SM_LOAD_MULTICASTES1B_vS1C_EENS_8epilogue10collective18CollectiveEpilogueINS1F_23Sm100TmaWarpSpecializedILi3ELi2ELi16ELb1ELb0EEEJNS5_IJSG_SG_SH_EEENS5_IJNST_ISG_SC_EENST_INS5_IJNSA_ILi16EEENSA_ILi2EEEEEENS5_IJSC_SH_EEEEEEEESJ_SK_SJ_SK_NS1F_6fusion15FusionCallbacksIS1J_NS1S_17LinearCombinationISJ_fSJ_fLNS_15FloatRoundStyleE2EEES1K_S1R_JEEENS4_5SM1004TMEM4LOAD26SM100_TMEM_LOAD_32dp32b16xENS4_13SM90_TMA_LOADENS12_INS13_ILi1ELi4ELi3EEES16_NST_INS5_IJS17_S1M_EEENS5_IJS1M_SC_EEEEEEENS4_39AutoVectorizingCopyWithAssumedAlignmentILi128EEENS4_14SM90_TMA_STOREES27_S29_S29_EEEvvEEEEvNT_6ParamsE)
        /*1138*/ 	.short	0x0380
        /*113a*/ 	.short	0x0800


	//----- nvinfo : EIATTR_SW_WAR
	.align		4
.L_55:
        /*113c*/ 	.byte	0x04, 0x36
        /*113e*/ 	.short	(.L_57 - .L_56)
.L_56:
        /*1140*/ 	.word	0x00000008
.L_57:


//--------------------- .nv.callgraph             --------------------------
	.section	.nv.callgraph,"",@"SHT_CUDA_CALLGRAPH"
	.align	4
	.sectionentsize	8
	.align		4
        /*0000*/ 	.word	0x00000000
	.align		4
        /*0004*/ 	.word	0xffffffff
	.align		4
        /*0008*/ 	.word	index@(_ZN7cutlass13device_kernelINS_4gemm6kernel13GemmUniversalIN4cute5tupleIJiiiiEEENS1_10collective13CollectiveMmaINS1_35MainloopSm100TmaUmmaWarpSpecializedILi35ELi2ELi4ENS5_IJNS4_1CILi4EEENSA_ILi1EEESC_EEEEENS5_IJNSA_ILi128EEENSA_ILi64EEENSA_ILi32EEEEEENS_10bfloat16_tENS5_IJlSC_lEEESJ_SK_NS4_8TiledMMAINS4_8MMA_AtomIJNS4_26SM100_MMA_F16BF16_2x1SM_SSISJ_SJ_fLi128ELi64ELNS4_4UMMA5MajorE0ELSP_0ELNSO_7ScaleInE0ELSQ_0EEEEEENS4_6LayoutINS5_IJSC_SC_SC_EEENS5_IJNSA_ILi0EEESV_SV_EEEEENS5_IJNS4_10UnderscoreESY_SY_EEEEENS4_18SM100_TMA_2SM_LOADENS4_14ComposedLayoutINS4_7SwizzleILi2ELi4ELi3EEENS4_18smem_ptr_flag_bitsILi16EEENST_INS5_IJNSA_ILi8EEESH_EEENS5_IJSH_SC_EEEEEEEvNS4_8identityENS4_28SM100_TMA_2SM_LOAD_MULTICASTES1B_vS1C_EENS_8epilogue10collective18CollectiveEpilogueINS1F_23Sm100TmaWarpSpecializedILi3ELi2ELi16ELb1ELb0EEEJNS5_IJSG_SG_SH_EEENS5_IJNST_ISG_SC_EENST_INS5_IJNSA_ILi16EEENSA_ILi2EEEEEENS5_IJSC_SH_EEEEEEEESJ_SK_SJ_SK_NS1F_6fusion15FusionCallbacksIS1J_NS1S_17LinearCombinationISJ_fSJ_fLNS_15FloatRoundStyleE2EEES1K_S1R_JEEENS4_5SM1004TMEM4LOAD26SM100_TMEM_LOAD_32dp32b16xENS4_13SM90_TMA_LOADENS12_INS13_ILi1ELi4ELi3EEES16_NST_INS5_IJS17_S1M_EEENS5_IJS1M_SC_EEEEEEENS4_39AutoVectorizingCopyWithAssumedAlignmentILi128EEENS4_14SM90_TMA_STOREES27_S29_S29_EEEvvEEEEvNT_6ParamsE)
	.align		4
        /*000c*/ 	.word	index@(__assertfail)
	.align		4
        /*0010*/ 	.word	0x00000000
	.align		4
        /*0014*/ 	.word	0xfffffffe
	.align		4
        /*0018*/ 	.word	0x00000000
	.align		4
        /*001c*/ 	.word	0xfffffffd
	.align		4
        /*0020*/ 	.word	0x00000000
	.align		4
        /*0024*/ 	.word	0xfffffffc


//--------------------- .nv.constant4             --------------------------
	.section	.nv.constant4,"a",@progbits
	.align	8
	.align		8
.nv.constant4:
        /*0000*/ 	.dword	__assertfail
	.align		8
        /*0008*/ 	.dword	__unnamed_1
	.align		8
        /*0010*/ 	.dword	__unnamed_2
	.align		8
        /*0018*/ 	.dword	_ZN40_INTERNAL_9463f4aa_4_k_cu_60196bdd_296164cuda3std3__45__cpo5beginE
	.align		8
        /*0020*/ 	.dword	_ZN40_INTERNAL_9463f4aa_4_k_cu_60196bdd_296164cuda3std3__45__cpo3endE
	.align		8
        /*0028*/ 	.dword	_ZN40_INTERNAL_9463f4aa_4_k_cu_60196bdd_296164cuda3std3__45__cpo6cbeginE
	.align		8
        /*0030*/ 	.dword	_ZN40_INTERNAL_9463f4aa_4_k_cu_60196bdd_296164cuda3std3__45__cpo4cendE
	.align		8
        /*0038*/ 	.dword	_ZN40_INTERNAL_9463f4aa_4_k_cu_60196bdd_296164cuda3std3__442_GLOBAL__N__9463f4aa_4_k_cu_60196bdd_296166ignoreE
	.align		8
        /*0040*/ 	.dword	_ZN40_INTERNAL_9463f4aa_4_k_cu_60196bdd_296164cuda3std3__419piecewise_constructE
	.align		8
        /*0048*/ 	.dword	_ZN40_INTERNAL_9463f4aa_4_k_cu_60196bdd_296164cuda3std3__48in_placeE
	.align		8
        /*0050*/ 	.dword	_ZN40_INTERNAL_9463f4aa_4_k_cu_60196bdd_296164cuda3std6ranges3__45__cpo4swapE
	.align		8
        /*0058*/ 	.dword	_ZN40_INTERNAL_9463f4aa_4_k_cu_60196bdd_296164cuda3std6ranges3__45__cpo9iter_moveE
	.align		8
        /*0060*/ 	.dword	_ZN40_INTERNAL_9463f4aa_4_k_cu_60196bdd_296164cute7productE
	.align		8
        /*0068*/ 	.dword	_ZN40_INTERNAL_9463f4aa_4_k_cu_60196bdd_296164cute1_E
	.align		8
        /*0070*/ 	.dword	$str$25
	.align		8
        /*0078*/ 	.dword	$str$26
	.align		8
        /*0080*/ 	.dword	$str$27
	.align		8
        /*0088*/ 	.dword	$str$28


//--------------------- .text._ZN7cutlass13device_kernelINS_4gemm6kernel13GemmUniversalIN4cute5tupleIJiiiiEEENS1_10collective13CollectiveMmaINS1_35MainloopSm100TmaUmmaWarpSpecializedILi35ELi2ELi4ENS5_IJNS4_1CILi4EEENSA_ILi1EEESC_EEEEENS5_IJNSA_ILi128EEENSA_ILi64EEENSA_ILi32EEEEEENS_10bfloat16_tENS5_IJlSC_lEEESJ_SK_NS4_8TiledMMAINS4_8MMA_AtomIJNS4_26SM100_MMA_F16BF16_2x1SM_SSISJ_SJ_fLi128ELi64ELNS4_4UMMA5MajorE0ELSP_0ELNSO_7ScaleInE0ELSQ_0EEEEEENS4_6LayoutINS5_IJSC_SC_SC_EEENS5_IJNSA_ILi0EEESV_SV_EEEEENS5_IJNS4_10UnderscoreESY_SY_EEEEENS4_18SM100_TMA_2SM_LOADENS4_14ComposedLayoutINS4_7SwizzleILi2ELi4ELi3EEENS4_18smem_ptr_flag_bitsILi16EEENST_INS5_IJNSA_ILi8EEESH_EEENS5_IJSH_SC_EEEEEEEvNS4_8identityENS4_28SM100_TMA_2SM_LOAD_MULTICASTES1B_vS1C_EENS_8epilogue10collective18CollectiveEpilogueINS1F_23Sm100TmaWarpSpecializedILi3ELi2ELi16ELb1ELb0EEEJNS5_IJSG_SG_SH_EEENS5_IJNST_ISG_SC_EENST_INS5_IJNSA_ILi16EEENSA_ILi2EEEEEENS5_IJSC_SH_EEEEEEEESJ_SK_SJ_SK_NS1F_6fusion15FusionCallbacksIS1J_NS1S_17LinearCombinationISJ_fSJ_fLNS_15FloatRoundStyleE2EEES1K_S1R_JEEENS4_5SM1004TMEM4LOAD26SM100_TMEM_LOAD_32dp32b16xENS4_13SM90_TMA_LOADENS12_INS13_ILi1ELi4ELi3EEES16_NST_INS5_IJS17_S1M_EEENS5_IJS1M_SC_EEEEEEENS4_39AutoVectorizingCopyWithAssumedAlignmentILi128EEENS4_14SM90_TMA_STOREES27_S29_S29_EEEvvEEEEvNT_6ParamsE --------------------------
	.section	.text._ZN7cutlass13device_kernelINS_4gemm6kernel13GemmUniversalIN4cute5tupleIJiiiiEEENS1_10collective13CollectiveMmaINS1_35MainloopSm100TmaUmmaWarpSpecializedILi35ELi2ELi4ENS5_IJNS4_1CILi4EEENSA_ILi1EEESC_EEEEENS5_IJNSA_ILi128EEENSA_ILi64EEENSA_ILi32EEEEEENS_10bfloat16_tENS5_IJlSC_lEEESJ_SK_NS4_8TiledMMAINS4_8MMA_AtomIJNS4_26SM100_MMA_F16BF16_2x1SM_SSISJ_SJ_fLi128ELi64ELNS4_4UMMA5MajorE0ELSP_0ELNSO_7ScaleInE0ELSQ_0EEEEEENS4_6LayoutINS5_IJSC_SC_SC_EEENS5_IJNSA_ILi0EEESV_SV_EEEEENS5_IJNS4_10UnderscoreESY_SY_EEEEENS4_18SM100_TMA_2SM_LOADENS4_14ComposedLayoutINS4_7SwizzleILi2ELi4ELi3EEENS4_18smem_ptr_flag_bitsILi16EEENST_INS5_IJNSA_ILi8EEESH_EEENS5_IJSH_SC_EEEEEEEvNS4_8identityENS4_28SM100_TMA_2SM_LOAD_MULTICASTES1B_vS1C_EENS_8epilogue10collective18CollectiveEpilogueINS1F_23Sm100TmaWarpSpecializedILi3ELi2ELi16ELb1ELb0EEEJNS5_IJSG_SG_SH_EEENS5_IJNST_ISG_SC_EENST_INS5_IJNSA_ILi16EEENSA_ILi2EEEEEENS5_IJSC_SH_EEEEEEEESJ_SK_SJ_SK_NS1F_6fusion15FusionCallbacksIS1J_NS1S_17LinearCombinationISJ_fSJ_fLNS_15FloatRoundStyleE2EEES1K_S1R_JEEENS4_5SM1004TMEM4LOAD26SM100_TMEM_LOAD_32dp32b16xENS4_13SM90_TMA_LOADENS12_INS13_ILi1ELi4ELi3EEES16_NST_INS5_IJS17_S1M_EEENS5_IJS1M_SC_EEEEEEENS4_39AutoVectorizingCopyWithAssumedAlignmentILi128EEENS4_14SM90_TMA_STOREES27_S29_S29_EEEvvEEEEvNT_6ParamsE,"ax",@progbits
	.align	128
.text._ZN7cutlass13device_kernelINS_4gemm6kernel13GemmUniversalIN4cute5tupleIJiiiiEEENS1_10collective13CollectiveMmaINS1_35MainloopSm100TmaUmmaWarpSpecializedILi35ELi2ELi4ENS5_IJNS4_1CILi4EEENSA_ILi1EEESC_EEEEENS5_IJNSA_ILi128EEENSA_ILi64EEENSA_ILi32EEEEEENS_10bfloat16_tENS5_IJlSC_lEEESJ_SK_NS4_8TiledMMAINS4_8MMA_AtomIJNS4_26SM100_MMA_F16BF16_2x1SM_SSISJ_SJ_fLi128ELi64ELNS4_4UMMA5MajorE0ELSP_0ELNSO_7ScaleInE0ELSQ_0EEEEEENS4_6LayoutINS5_IJSC_SC_SC_EEENS5_IJNSA_ILi0EEESV_SV_EEEEENS5_IJNS4_10UnderscoreESY_SY_EEEEENS4_18SM100_TMA_2SM_LOADENS4_14ComposedLayoutINS4_7SwizzleILi2ELi4ELi3EEENS4_18smem_ptr_flag_bitsILi16EEENST_INS5_IJNSA_ILi8EEESH_EEENS5_IJSH_SC_EEEEEEEvNS4_8identityENS4_28SM100_TMA_2SM_LOAD_MULTICASTES1B_vS1C_EENS_8epilogue10collective18CollectiveEpilogueINS1F_23Sm100TmaWarpSpecializedILi3ELi2ELi16ELb1ELb0EEEJNS5_IJSG_SG_SH_EEENS5_IJNST_ISG_SC_EENST_INS5_IJNSA_ILi16EEENSA_ILi2EEEEEENS5_IJSC_SH_EEEEEEEESJ_SK_SJ_SK_NS1F_6fusion15FusionCallbacksIS1J_NS1S_17LinearCombinationISJ_fSJ_fLNS_15FloatRoundStyleE2EEES1K_S1R_JEEENS4_5SM1004TMEM4LOAD26SM100_TMEM_LOAD_32dp32b16xENS4_13SM90_TMA_LOADENS12_INS13_ILi1ELi4ELi3EEES16_NST_INS5_IJS17_S1M_EEENS5_IJS1M_SC_EEEEEEENS4_39AutoVectorizingCopyWithAssumedAlignmentILi128EEENS4_14SM90_TMA_STOREES27_S29_S29_EEEvvEEEEvNT_6ParamsE:
        .type           _ZN7cutlass13device_kernelINS_4gemm6kernel13GemmUniversalIN4cute5tupleIJiiiiEEENS1_10collective13CollectiveMmaINS1_35MainloopSm100TmaUmmaWarpSpecializedILi35ELi2ELi4ENS5_IJNS4_1CILi4EEENSA_ILi1EEESC_EEEEENS5_IJNSA_ILi128EEENSA_ILi64EEENSA_ILi32EEEEEENS_10bfloat16_tENS5_IJlSC_lEEESJ_SK_NS4_8TiledMMAINS4_8MMA_AtomIJNS4_26SM100_MMA_F16BF16_2x1SM_SSISJ_SJ_fLi128ELi64ELNS4_4UMMA5MajorE0ELSP_0ELNSO_7ScaleInE0ELSQ_0EEEEEENS4_6LayoutINS5_IJSC_SC_SC_EEENS5_IJNSA_ILi0EEESV_SV_EEEEENS5_IJNS4_10UnderscoreESY_SY_EEEEENS4_18SM100_TMA_2SM_LOADENS4_14ComposedLayoutINS4_7SwizzleILi2ELi4ELi3EEENS4_18smem_ptr_flag_bitsILi16EEENST_INS5_IJNSA_ILi8EEESH_EEENS5_IJSH_SC_EEEEEEEvNS4_8identityENS4_28SM100_TMA_2SM_LOAD_MULTICASTES1B_vS1C_EENS_8epilogue10collective18CollectiveEpilogueINS1F_23Sm100TmaWarpSpecializedILi3ELi2ELi16ELb1ELb0EEEJNS5_IJSG_SG_SH_EEENS5_IJNST_ISG_SC_EENST_INS5_IJNSA_ILi16EEENSA_ILi2EEEEEENS5_IJSC_SH_EEEEEEEESJ_SK_SJ_SK_NS1F_6fusion15FusionCallbacksIS1J_NS1S_17LinearCombinationISJ_fSJ_fLNS_15FloatRoundStyleE2EEES1K_S1R_JEEENS4_5SM1004TMEM4LOAD26SM100_TMEM_LOAD_32dp32b16xENS4_13SM90_TMA_LOADENS12_INS13_ILi1ELi4ELi3EEES16_NST_INS5_IJS17_S1M_EEENS5_IJS1M_SC_EEEEEEENS4_39AutoVectorizingCopyWithAssumedAlignmentILi128EEENS4_14SM90_TMA_STOREES27_S29_S29_EEEvvEEEEvNT_6ParamsE,@function
        .size           _ZN7cutlass13device_kernelINS_4gemm6kernel13GemmUniversalIN4cute5tupleIJiiiiEEENS1_10collective13CollectiveMmaINS1_35MainloopSm100TmaUmmaWarpSpecializedILi35ELi2ELi4ENS5_IJNS4_1CILi4EEENSA_ILi1EEESC_EEEEENS5_IJNSA_ILi128EEENSA_ILi64EEENSA_ILi32EEEEEENS_10bfloat16_tENS5_IJlSC_lEEESJ_SK_NS4_8TiledMMAINS4_8MMA_AtomIJNS4_26SM100_MMA_F16BF16_2x1SM_SSISJ_SJ_fLi128ELi64ELNS4_4UMMA5MajorE0ELSP_0ELNSO_7ScaleInE0ELSQ_0EEEEEENS4_6LayoutINS5_IJSC_SC_SC_EEENS5_IJNSA_ILi0EEESV_SV_EEEEENS5_IJNS4_10UnderscoreESY_SY_EEEEENS4_18SM100_TMA_2SM_LOADENS4_14ComposedLayoutINS4_7SwizzleILi2ELi4ELi3EEENS4_18smem_ptr_flag_bitsILi16EEENST_INS5_IJNSA_ILi8EEESH_EEENS5_IJSH_SC_EEEEEEEvNS4_8identityENS4_28SM100_TMA_2SM_LOAD_MULTICASTES1B_vS1C_EENS_8epilogue10collective18CollectiveEpilogueINS1F_23Sm100TmaWarpSpecializedILi3ELi2ELi16ELb1ELb0EEEJNS5_IJSG_SG_SH_EEENS5_IJNST_ISG_SC_EENST_INS5_IJNSA_ILi16EEENSA_ILi2EEEEEENS5_IJSC_SH_EEEEEEEESJ_SK_SJ_SK_NS1F_6fusion15FusionCallbacksIS1J_NS1S_17LinearCombinationISJ_fSJ_fLNS_15FloatRoundStyleE2EEES1K_S1R_JEEENS4_5SM1004TMEM4LOAD26SM100_TMEM_LOAD_32dp32b16xENS4_13SM90_TMA_LOADENS12_INS13_ILi1ELi4ELi3EEES16_NST_INS5_IJS17_S1M_EEENS5_IJS1M_SC_EEEEEEENS4_39AutoVectorizingCopyWithAssumedAlignmentILi128EEENS4_14SM90_TMA_STOREES27_S29_S29_EEEvvEEEEvNT_6ParamsE,(.L_x_269 - _ZN7cutlass13device_kernelINS_4gemm6kernel13GemmUniversalIN4cute5tupleIJiiiiEEENS1_10collective13CollectiveMmaINS1_35MainloopSm100TmaUmmaWarpSpecializedILi35ELi2ELi4ENS5_IJNS4_1CILi4EEENSA_ILi1EEESC_EEEEENS5_IJNSA_ILi128EEENSA_ILi64EEENSA_ILi32EEEEEENS_10bfloat16_tENS5_IJlSC_lEEESJ_SK_NS4_8TiledMMAINS4_8MMA_AtomIJNS4_26SM100_MMA_F16BF16_2x1SM_SSISJ_SJ_fLi128ELi64ELNS4_4UMMA5MajorE0ELSP_0ELNSO_7ScaleInE0ELSQ_0EEEEEENS4_6LayoutINS5_IJSC_SC_SC_EEENS5_IJNSA_ILi0EEESV_SV_EEEEENS5_IJNS4_10UnderscoreESY_SY_EEEEENS4_18SM100_TMA_2SM_LOADENS4_14ComposedLayoutINS4_7SwizzleILi2ELi4ELi3EEENS4_18smem_ptr_flag_bitsILi16EEENST_INS5_IJNSA_ILi8EEESH_EEENS5_IJSH_SC_EEEEEEEvNS4_8identityENS4_28SM100_TMA_2SM_LOAD_MULTICASTES1B_vS1C_EENS_8epilogue10collective18CollectiveEpilogueINS1F_23Sm100TmaWarpSpecializedILi3ELi2ELi16ELb1ELb0EEEJNS5_IJSG_SG_SH_EEENS5_IJNST_ISG_SC_EENST_INS5_IJNSA_ILi16EEENSA_ILi2EEEEEENS5_IJSC_SH_EEEEEEEESJ_SK_SJ_SK_NS1F_6fusion15FusionCallbacksIS1J_NS1S_17LinearCombinationISJ_fSJ_fLNS_15FloatRoundStyleE2EEES1K_S1R_JEEENS4_5SM1004TMEM4LOAD26SM100_TMEM_LOAD_32dp32b16xENS4_13SM90_TMA_LOADENS12_INS13_ILi1ELi4ELi3EEES16_NST_INS5_IJS17_S1M_EEENS5_IJS1M_SC_EEEEEEENS4_39AutoVectorizingCopyWithAssumedAlignmentILi128EEENS4_14SM90_TMA_STOREES27_S29_S29_EEEvvEEEEvNT_6ParamsE)
        .other          _ZN7cutlass13device_kernelINS_4gemm6kernel13GemmUniversalIN4cute5tupleIJiiiiEEENS1_10collective13CollectiveMmaINS1_35MainloopSm100TmaUmmaWarpSpecializedILi35ELi2ELi4ENS5_IJNS4_1CILi4EEENSA_ILi1EEESC_EEEEENS5_IJNSA_ILi128EEENSA_ILi64EEENSA_ILi32EEEEEENS_10bfloat16_tENS5_IJlSC_lEEESJ_SK_NS4_8TiledMMAINS4_8MMA_AtomIJNS4_26SM100_MMA_F16BF16_2x1SM_SSISJ_SJ_fLi128ELi64ELNS4_4UMMA5MajorE0ELSP_0ELNSO_7ScaleInE0ELSQ_0EEEEEENS4_6LayoutINS5_IJSC_SC_SC_EEENS5_IJNSA_ILi0EEESV_SV_EEEEENS5_IJNS4_10UnderscoreESY_SY_EEEEENS4_18SM100_TMA_2SM_LOADENS4_14ComposedLayoutINS4_7SwizzleILi2ELi4ELi3EEENS4_18smem_ptr_flag_bitsILi16EEENST_INS5_IJNSA_ILi8EEESH_EEENS5_IJSH_SC_EEEEEEEvNS4_8identityENS4_28SM100_TMA_2SM_LOAD_MULTICASTES1B_vS1C_EENS_8epilogue10collective18CollectiveEpilogueINS1F_23Sm100TmaWarpSpecializedILi3ELi2ELi16ELb1ELb0EEEJNS5_IJSG_SG_SH_EEENS5_IJNST_ISG_SC_EENST_INS5_IJNSA_ILi16EEENSA_ILi2EEEEEENS5_IJSC_SH_EEEEEEEESJ_SK_SJ_SK_NS1F_6fusion15FusionCallbacksIS1J_NS1S_17LinearCombinationISJ_fSJ_fLNS_15FloatRoundStyleE2EEES1K_S1R_JEEENS4_5SM1004TMEM4LOAD26SM100_TMEM_LOAD_32dp32b16xENS4_13SM90_TMA_LOADENS12_INS13_ILi1ELi4ELi3EEES16_NST_INS5_IJS17_S1M_EEENS5_IJS1M_SC_EEEEEEENS4_39AutoVectorizingCopyWithAssumedAlignmentILi128EEENS4_14SM90_TMA_STOREES27_S29_S29_EEEvvEEEEvNT_6ParamsE,@"STO_CUDA_ENTRY STV_DEFAULT"
_ZN7cutlass13device_kernelINS_4gemm6kernel13GemmUniversalIN4cute5tupleIJiiiiEEENS1_10collective13CollectiveMmaINS1_35MainloopSm100TmaUmmaWarpSpecializedILi35ELi2ELi4ENS5_IJNS4_1CILi4EEENSA_ILi1EEESC_EEEEENS5_IJNSA_ILi128EEENSA_ILi64EEENSA_ILi32EEEEEENS_10bfloat16_tENS5_IJlSC_lEEESJ_SK_NS4_8TiledMMAINS4_8MMA_AtomIJNS4_26SM100_MMA_F16BF16_2x1SM_SSISJ_SJ_fLi128ELi64ELNS4_4UMMA5MajorE0ELSP_0ELNSO_7ScaleInE0ELSQ_0EEEEEENS4_6LayoutINS5_IJSC_SC_SC_EEENS5_IJNSA_ILi0EEESV_SV_EEEEENS5_IJNS4_10UnderscoreESY_SY_EEEEENS4_18SM100_TMA_2SM_LOADENS4_14ComposedLayoutINS4_7SwizzleILi2ELi4ELi3EEENS4_18smem_ptr_flag_bitsILi16EEENST_INS5_IJNSA_ILi8EEESH_EEENS5_IJSH_SC_EEEEEEEvNS4_8identityENS4_28SM100_TMA_2SM_LOAD_MULTICASTES1B_vS1C_EENS_8epilogue10collective18CollectiveEpilogueINS1F_23Sm100TmaWarpSpecializedILi3ELi2ELi16ELb1ELb0EEEJNS5_IJSG_SG_SH_EEENS5_IJNST_ISG_SC_EENST_INS5_IJNSA_ILi16EEENSA_ILi2EEEEEENS5_IJSC_SH_EEEEEEEESJ_SK_SJ_SK_NS1F_6fusion15FusionCallbacksIS1J_NS1S_17LinearCombinationISJ_fSJ_fLNS_15FloatRoundStyleE2EEES1K_S1R_JEEENS4_5SM1004TMEM4LOAD26SM100_TMEM_LOAD_32dp32b16xENS4_13SM90_TMA_LOADENS12_INS13_ILi1ELi4ELi3EEES16_NST_INS5_IJS17_S1M_EEENS5_IJS1M_SC_EEEEEEENS4_39AutoVectorizingCopyWithAssumedAlignmentILi128EEENS4_14SM90_TMA_STOREES27_S29_S29_EEEvvEEEEvNT_6ParamsE:
[----:B------:R-:W1:Y:S01]  /*0000*/  LDC R1, c[0x0][0x37c] ;  /* 0x0000df00ff017b82 */ /* 0x000e620000000800 */
[----:B------:R-:W2:Y:S01]  /*0010*/  S2R R58, SR_TID.X ;  /* 0x00000000003a7919 */ /* 0x000ea20000002100 */
[----:B------:R-:W3:Y:S06]  /*0020*/  LDCU.64 UR8, c[0x0][0x890] ;  /* 0x00011200ff0877ac */ /* 0x000eec0008000a00 */
[----:B------:R-:W4:Y:S01]  /*0030*/  S2UR UR4, SR_CgaCtaId ;  /* 0x00000000000479c3 */ /* 0x000f220000008800 */
[----:B------:R-:W-:Y:S02]  /*0040*/  PRMT R46, RZ, 0x7610, R46 ;  /* 0x00007610ff2e7816 */ /* 0x000fe4000000002e */
[----:B------:R-:W-:Y:S01]  /*0050*/  ELECT P1, URZ, PT ;  /* 0x0000000000ff782f */ /* 0x000fe20003820000 */
[----:B---3--:R-:W-:-:S04]  /*0060*/  UISETP.NE.U32.AND UP0, UPT, UR8, URZ, UPT ;  /* 0x000000ff0800728c */ /* 0x008fc8000bf05070 */
[----:B------:R-:W-:Y:S02]  /*0070*/  UISETP.NE.AND.EX UP0, UPT, UR9, URZ, UPT, UP0 ;  /* 0x000000ff0900728c */ /* 0x000fe4000bf05300 */
[----:B----4-:R-:W-:Y:S02]  /*0080*/  ULOP3.LUT UR34, UR4, 0x1, URZ, 0xc0, !UPT ;  /* 0x0000000104227892 */ /* 0x010fe4000f8ec0ff */
[----:B------:R-:W-:Y:S01]  /*0090*/  ULOP3.LUT UR35, UR4, 0x1, URZ, 0x3c, !UPT ;  /* 0x0000000104237892 */ /* 0x000fe2000f8e3cff */
[----:B--2---:R-:W-:-:S05]  /*00a0*/  SHF.R.U32.HI R47, RZ, 0x5, R58 ;  /* 0x00000005ff2f7819 */ /* 0x004fca000001163a */
[----:B------:R-:W2:Y:S02]  /*00b0*/  SHFL.IDX PT, R0, R47, RZ, 0x1f ;  /* 0x00001fff2f007589 */ /* 0x000ea400000e0000 */
[----:B--2---:R-:W-:Y:S01]  /*00c0*/  R2UR UR20, R0 ;  /* 0x00000000001472ca */ /* 0x004fe200000e0000 */
[----:B-1----:R-:W-:-:S14]  /*00d0*/  BRA.U UP0, `(.L_x_0) ;  /* 0x0000000100307547 */ /* 0x002fdc000b800000 */
[----:B------:R-:W1:Y:S02]  /*00e0*/  LDCU.64 UR4, c[0x0][0x888] ;  /* 0x00011100ff0477ac */ /* 0x000e640008000a00 */
[----:B-1----:R-:W-:-:S04]  /*00f0*/  UISETP.NE.U32.AND UP0, UPT, UR4, URZ, UPT ;  /* 0x000000ff0400728c */ /* 0x002fc8000bf05070 */
[----:B------:R-:W-:-:S09]  /*0100*/  UISETP.NE.AND.EX UP0, UPT, UR5, URZ, UPT, UP0 ;  /* 0x000000ff0500728c */ /* 0x000fd2000bf05300 */
[----:B------:R-:W-:Y:S05]  /*0110*/  BRA.U !UP0, `(.L_x_1) ;  /* 0x0000000108147547 */ /* 0x000fea000b800000 */
[----:B------:R-:W1:Y:S01]  /*0120*/  LDC.64 R26, c[0x0][0x888] ;  /* 0x00022200ff1a7b82 */ /* 0x000e620000000a00 */
[----:B------:R-:W1:Y:S02]  /*0130*/  LDCU.64 UR4, c[0x0][0x358] ;  /* 0x00006b00ff0477ac */ /* 0x000e640008000a00 */
[----:B-1----:R1:W5:Y:S01]  /*0140*/  LDG.E R26, desc[UR4][R26.64] ;  /* 0x000000041a1a7981 */ /* 0x002362000c1e1900 */
[----:B------:R-:W-:Y:S01]  /*0150*/  HFMA2 R46, -RZ, RZ, 0, 5.9604644775390625e-08 ;  /* 0x00000001ff2e7431 */ /* 0x000fe200000001ff */
[----:B------:R-:W-:Y:S05]  /*0160*/  BRA `(.L_x_0) ;  /* 0x00000000000c7947 */ /* 0x000fea0003800000 */
.L_x_1:
[----:B------:R-:W1:Y:S01]  /*0170*/  LDCU UR4, c[0x0][0x880] ;  /* 0x00011000ff0477ac */ /* 0x000e620008000800 */
[----:B------:R-:W-:Y:S01]  /*0180*/  HFMA2 R46, -RZ, RZ, 0, 5.9604644775390625e-08 ;  /* 0x00000001ff2e7431 */ /* 0x000fe200000001ff */
[----:B-1----:R-:W-:-:S07]  /*0190*/  MOV R26, UR4 ;  /* 0x00000004001a7c02 */ /* 0x002fce0008000f00 */
.L_x_0:
[----:B------:R-:W2:Y:S02]  /*01a0*/  LDCU.64 UR4, c[0x0][0x8b0] ;  /* 0x00011600ff0477ac */ /* 0x000ea40008000a00 */
[----:B--2---:R-:W-:-:S04]  /*01b0*/  UISETP.NE.U32.AND UP0, UPT, UR4, URZ, UPT ;  /* 0x000000ff0400728c */ /* 0x004fc8000bf05070 */
[----:B------:R-:W-:-:S09]  /*01c0*/  UISETP.NE.AND.EX UP0, UPT, UR5, URZ, UPT, UP0 ;  /* 0x000000ff0500728c */ /* 0x000fd2000bf05300 */
[----:B------:R-:W-:Y:S05]  /*01d0*/  BRA.U UP0, `(.L_x_2) ;  /* 0x0000000100287547 */ /* 0x000fea000b800000 */
[----:B------:R-:W2:Y:S02]  /*01e0*/  LDCU.64 UR4, c[0x0][0x8a8] ;  /* 0x00011500ff0477ac */ /* 0x000ea40008000a00 */
[----:B--2---:R-:W-:-:S04]  /*01f0*/  UISETP.NE.U32.AND UP0, UPT, UR4, URZ, UPT ;  /* 0x000000ff0400728c */ /* 0x004fc8000bf05070 */
[----:B------:R-:W-:-:S09]  /*0200*/  UISETP.NE.AND.EX UP0, UPT, UR5, URZ, UPT, UP0 ;  /* 0x000000ff0500728c */ /* 0x000fd2000bf05300 */
[----:B------:R-:W-:Y:S05]  /*0210*/  BRA.U !UP0, `(.L_x_3) ;  /* 0x0000000108107547 */ /* 0x000fea000b800000 */
[----:B------:R-:W2:Y:S01]  /*0220*/  LDC.64 R24, c[0x0][0x8a8] ;  /* 0x00022a00ff187b82 */ /* 0x000ea20000000a00 */
[----:B------:R-:W2:Y:S02]  /*0230*/  LDCU.64 UR4, c[0x0][0x358] ;  /* 0x00006b00ff0477ac */ /* 0x000ea40008000a00 */
[----:B--2---:R2:W5:Y:S01]  /*0240*/  LDG.E R24, desc[UR4][R24.64] ;  /* 0x0000000418187981 */ /* 0x004562000c1e1900 */
[----:B------:R-:W-:Y:S05]  /*0250*/  BRA `(.L_x_2) ;  /* 0x0000000000087947 */ /* 0x000fea0003800000 */
.L_x_3:
[----:B------:R-:W2:Y:S02]  /*0260*/  LDCU UR4, c[0x0][0x8a0] ;  /* 0x00011400ff0477ac */ /* 0x000ea40008000800 */
[----:B--2---:R-:W-:Y:S02]  /*0270*/  MOV R24, UR4 ;  /* 0x0000000400187c02 */ /* 0x004fe40008000f00 */
.L_x_2:
[----:B------:R-:W-:Y:S01]  /*0280*/  IMAD.U32 R0, RZ, RZ, UR20 ;  /* 0x00000014ff007e24 */ /* 0x000fe2000f8e00ff */
[----:B------:R-:W-:Y:S04]  /*0290*/  BSSY.RECONVERGENT B0, `(.L_x_4) ;  /* 0x000000c000007945 */ /* 0x000fe80003800200 */
[C---:B------:R-:W-:Y:S02]  /*02a0*/  ISETP.NE.OR P2, PT, R0.reuse, 0x1, !P1 ;  /* 0x000000010000780c */ /* 0x040fe40004f45670 */
[----:B------:R-:W-:-:S11]  /*02b0*/  ISETP.NE.OR P0, PT, R0, 0x3, !P1 ;  /* 0x000000030000780c */ /* 0x000fd60004f05670 */
[----:B------:R-:W-:Y:S05]  /*02c0*/  @P2 BRA `(.L_x_5) ;  /* 0x0000000000202947 */ /* 0x000fea0003800000 */
[----:B------:R-:W3:Y:S02]  /*02d0*/  LDCU.64 UR4, c[0x0][0x348] ;  /* 0x00006900ff0477ac */ /* 0x000ee40008000a00 */
[----:B---3--:R-:W-:Y:S02]  /*02e0*/  UIADD3 UR6, UP1, UPT, UR4, 0x80, URZ ;  /* 0x0000008004067890 */ /* 0x008fe4000ff3e0ff */
[----:B------:R-:W-:Y:S02]  /*02f0*/  UIADD3 UR4, UP0, UPT, UR4, 0x180, URZ ;  /* 0x0000018004047890 */ /* 0x000fe4000ff1e0ff */
[----:B------:R-:W-:Y:S02]  /*0300*/  UIADD3.X UR7, UPT, UPT, URZ, UR5, URZ, UP1, !UPT ;  /* 0x00000005ff077290 */ /* 0x000fe40008ffe4ff */
[----:B------:R-:W-:-:S07]  /*0310*/  UIADD3.X UR5, UPT, UPT, URZ, UR5, URZ, UP0, !UPT ;  /* 0x00000005ff057290 */ /* 0x000fce00087fe4ff */
[----:B------:R3:W-:Y:S02]  /*0320*/  UTMACCTL.PF [UR6] ;  /* 0x00000000060079b9 */ /* 0x0007e40008040000 */
[----:B------:R3:W-:Y:S02]  /*0330*/  UTMACCTL.PF [UR4] ;  /* 0x00000000040079b9 */ /* 0x0007e40008040000 */
[----:B---3--:R-:W-:Y:S01]  /*0340*/  NOP ;  /* 0x0000000000007918 */ /* 0x008fe20000000000 */
.L_x_5:
[----:B------:R-:W-:Y:S05]  /*0350*/  BSYNC.RECONVERGENT B0 ;  /* 0x0000000000007941 */ /* 0x000fea0003800200 */
.L_x_4:
[----:B------:R-:W-:Y:S04]  /*0360*/  BSSY.RECONVERGENT B0, `(.L_x_6) ;  /* 0x000000a000007945 */ /* 0x000fe80003800200 */
        /* <DEDUP_REMOVED lines=9> */
.L_x_7:
[----:B------:R-:W-:Y:S05]  /*0400*/  BSYNC.RECONVERGENT B0 ;  /* 0x0000000000007941 */ /* 0x000fea0003800200 */
.L_x_6:
[----:B------:R-:W3:Y:S01]  /*0410*/  LDCU.64 UR4, c[0x0][0x888] ;  /* 0x00011100ff0477ac */ /* 0x000ee20008000a00 */
[----:B------:R-:W-:Y:S02]  /*0420*/  UISETP.EQ.U32.AND UP2, UPT, UR8, URZ, UPT ;  /* 0x000000ff0800728c */ /* 0x000fe4000bf42070 */
[----:B------:R-:W-:Y:S02]  /*0430*/  UPLOP3.LUT UP4, UPT, UPT, UPT, UPT, 0x80, 0x8 ;  /* 0x000000000008789c */ /* 0x000fe40003f8f070 */
[----:B---3--:R-:W-:-:S04]  /*0440*/  UISETP.NE.U32.AND UP0, UPT, UR4, URZ, UPT ;  /* 0x000000ff0400728c */ /* 0x008fc8000bf05070 */
[----:B------:R-:W-:-:S04]  /*0450*/  UISETP.NE.AND.EX UP1, UPT, UR5, URZ, UPT, UP0 ;  /* 0x000000ff0500728c */ /* 0x000fc8000bf25300 */
[----:B------:R-:W-:-:S04]  /*0460*/  UISETP.EQ.OR.EX UP3, UPT, UR9, URZ, !UP1, UP2 ;  /* 0x000000ff0900728c */ /* 0x000fc8000cf62720 */
[----:B------:R-:W-:-:S06]  /*0470*/  UP2UR UR4, UPR, URZ, 0x8 ;  /* 0x00000008ff047883 */ /* 0x000fcc0008000000 */
[----:B------:R-:W-:Y:S01]  /*0480*/  MOV R52, UR4 ;  /* 0x0000000400347c02 */ /* 0x000fe20008000f00 */
[----:B------:R-:W-:Y:S06]  /*0490*/  BRA.U !UP3, `(.L_x_8) ;  /* 0x000000010b207547 */ /* 0x000fec000b800000 */
[----:B------:R-:W-:Y:S01]  /*04a0*/  UISETP.NE.U32.AND UP2, UPT, UR8, URZ, UPT ;  /* 0x000000ff0800728c */ /* 0x000fe2000bf45070 */
[----:B-----5:R-:W-:Y:S01]  /*04b0*/  FSETP.NEU.AND P0, PT, R26, RZ, PT ;  /* 0x000000ff1a00720b */ /* 0x020fe20003f0d000 */
[----:B------:R-:W-:Y:S02]  /*04c0*/  USEL UR4, URZ, 0xffffffff, UP1 ;  /* 0xffffffffff047887 */ /* 0x000fe40008800000 */
[----:B------:R-:W-:-:S10]  /*04d0*/  UISETP.NE.AND.EX UP2, UPT, UR9, URZ, UPT, UP2 ;  /* 0x000000ff0900728c */ /* 0x000fd4000bf45320 */
[----:B------:R-:W-:Y:S01]  /*04e0*/  VOTEU.ANY UP0, P0 ;  /* 0x0000000000ff7886 */ /* 0x000fe20000000100 */
[----:B------:R-:W-:-:S04]  /*04f0*/  @!UP2 USEL UR4, URZ, 0xffffffff, UP0 ;  /* 0xffffffffff04a887 */ /* 0x000fc80008000000 */
[----:B------:R-:W-:-:S04]  /*0500*/  ULOP3.LUT UR4, UR4, 0x1, URZ, 0xc0, !UPT ;  /* 0x0000000104047892 */ /* 0x000fc8000f8ec0ff */
[----:B------:R-:W-:-:S11]  /*0510*/  UISETP.NE.U32.AND UP4, UPT, UR4, 0x1, UPT ;  /* 0x000000010400788c */ /* 0x000fd6000bf85070 */
.L_x_8:
[----:B------:R-:W3:Y:S01]  /*0520*/  SHFL.IDX PT, R0, R47, RZ, 0x1f ;  /* 0x00001fff2f007589 */ /* 0x000ee200000e0000 */
[----:B------:R-:W-:-:S04]  /*0530*/  UISETP.NE.AND UP0, UPT, UR20, 0x2, UPT ;  /* 0x000000021400788c */ /* 0x000fc8000bf05270 */
[----:B------:R-:W-:Y:S02]  /*0540*/  UISETP.EQ.AND UP2, UPT, UR34, URZ, !UP0 ;  /* 0x000000ff2200728c */ /* 0x000fe4000c742270 */
[----:B------:R-:W-:-:S04]  /*0550*/  USEL UR43, URZ, 0x1, UP0 ;  /* 0x00000001ff2b7887 */ /* 0x000fc80008000000 */
[----:B------:R-:W-:Y:S02]  /*0560*/  PLOP3.LUT P3, PT, P1, PT, UP2, 0x80, 0x8 ;  /* 0x000000000008781c */ /* 0x000fe40000f6f028 */
[----:B---3--:R-:W-:-:S13]  /*0570*/  ISETP.NE.AND P0, PT, R0, RZ, PT ;  /* 0x000000ff0000720c */ /* 0x008fda0003f05270 */
[----:B------:R-:W-:Y:S05]  /*0580*/  @P0 BRA `(.L_x_9) ;  /* 0x00000004005c0947 */ /* 0x000fea0003800000 */
[----:B------:R-:W-:Y:S01]  /*0590*/  ELECT P0, URZ, PT ;  /* 0x0000000000ff782f */ /* 0x000fe20003800000 */
[----:B------:R-:W-:-:S12]  /*05a0*/  BSSY.RECONVERGENT B0, `(.L_x_9) ;  /* 0x0000055000007945 */ /* 0x000fd80003800200 */
[----:B------:R-:W-:Y:S05]  /*05b0*/  @!P0 BRA `(.L_x_10) ;  /* 0x00000004004c8947 */ /* 0x000fea0003800000 */
[----:B------:R-:W3:Y:S01]  /*05c0*/  S2UR UR5, SR_CgaCtaId ;  /* 0x00000000000579c3 */ /* 0x000ee20000008800 */
[----:B------:R-:W-:Y:S01]  /*05d0*/  UMOV UR4, 0x400 ;  /* 0x0000040000047882 */ /* 0x000fe20000000000 */
[----:B------:R-:W-:Y:S01]  /*05e0*/  UMOV UR8, 0x1 ;  /* 0x0000000100087882 */ /* 0x000fe20000000000 */
[----:B------:R-:W-:Y:S01]  /*05f0*/  UMOV UR6, 0x2 ;  /* 0x0000000200067882 */ /* 0x000fe20000000000 */
[----:B------:R-:W-:-:S04]  /*0600*/  UIADD3 UR8, UPT, UPT, -UR8, 0x100000, URZ ;  /* 0x0010000008087890 */ /* 0x000fc8000fffe1ff */
[----:B------:R-:W-:Y:S02]  /*0610*/  USHF.L.U32 UR9, UR8, 0xb, URZ ;  /* 0x0000000b08097899 */ /* 0x000fe400080006ff */
[----:B------:R-:W-:Y:S02]  /*0620*/  USHF.L.U32 UR8, UR8, 0x1, URZ ;  /* 0x0000000108087899 */ /* 0x000fe400080006ff */
[----:B------:R-:W-:-:S04]  /*0630*/  UIADD3 UR6, UPT, UPT, -UR6, 0x100000, URZ ;  /* 0x0010000006067890 */ /* 0x000fc8000fffe1ff */
[----:B------:R-:W-:Y:S02]  /*0640*/  USHF.L.U32 UR7, UR6, 0xb, URZ ;  /* 0x0000000b06077899 */ /* 0x000fe400080006ff */
[----:B------:R-:W-:Y:S02]  /*0650*/  USHF.L.U32 UR6, UR6, 0x1, URZ ;  /* 0x0000000106067899 */ /* 0x000fe400080006ff */
[----:B---3--:R-:W-:Y:S01]  /*0660*/  ULEA UR4, UR5, UR4, 0x18 ;  /* 0x0000000405047291 */ /* 0x008fe2000f8ec0ff */
[----:B------:R-:W3:Y:S11]  /*0670*/  FENCE.VIEW.ASYNC.S ;  /* 0x00000000000073c6 */ /* 0x000ef60000000000 */
[----:B---3--:R3:W4:Y:S01]  /*0680*/  SYNCS.EXCH.64 URZ, [UR4], UR8 ;  /* 0x0000000804ff75b2 */ /* 0x0087220008000100 */
[----:B------:R3:W1:Y:S01]  /*0690*/  SYNCS.EXCH.64 URZ, [UR4+0x118], UR6 ;  /* 0x0001180604ff75b2 */ /* 0x0006620008000100 */
        /* <DEDUP_REMOVED lines=67> */
[----:B------:R3:W1:Y:S02]  /*0ad0*/  SYNCS.EXCH.64 URZ, [UR4+0x228], UR6 ;  /* 0x0002280604ff75b2 */ /* 0x0006640008000100 */
[----:B---34-:R-:W-:Y:S01]  /*0ae0*/  NOP ;  /* 0x0000000000007918 */ /* 0x018fe20000000000 */
.L_x_10:
[----:B------:R-:W-:Y:S05]  /*0af0*/  BSYNC.RECONVERGENT B0 ;  /* 0x0000000000007941 */ /* 0x000fea0003800200 */
.L_x_9:
[----:B------:R-:W3:Y:S01]  /*0b00*/  SHFL.IDX PT, R0, R47, RZ, 0x1f ;  /* 0x00001fff2f007589 */ /* 0x000ee200000e0000 */
[----:B------:R-:W-:Y:S01]  /*0b10*/  NOP ;  /* 0x0000000000007918 */ /* 0x000fe20000000000 */
[----:B---3--:R-:W-:-:S13]  /*0b20*/  ISETP.NE.AND P0, PT, R0, 0x1, PT ;  /* 0x000000010000780c */ /* 0x008fda0003f05270 */
[----:B------:R-:W-:Y:S05]  /*0b30*/  @P0 BRA `(.L_x_11) ;  /* 0x0000000000500947 */ /* 0x000fea0003800000 */
        /* <DEDUP_REMOVED lines=9> */
[----:B------:R-:W-:Y:S01]  /*0bd0*/  USHF.L.U32 UR6, UR6, 0x1, URZ ;  /* 0x0000000106067899 */ /* 0x000fe200080006ff */
[----:B------:R-:W-:Y:S01]  /*0be0*/  ELECT P0, URZ, PT ;  /* 0x0000000000ff782f */ /* 0x000fe20003800000 */
[----:B---3--:R-:W-:Y:S01]  /*0bf0*/  ULEA UR4, UR5, UR4, 0x18 ;  /* 0x0000000405047291 */ /* 0x008fe2000f8ec0ff */
[----:B------:R-:W3:Y:S11]  /*0c00*/  FENCE.VIEW.ASYNC.S ;  /* 0x00000000000073c6 */ /* 0x000ef60000000000 */
[----:B---3--:R3:W4:Y:S01]  /*0c10*/  SYNCS.EXCH.64 URZ, [UR4+0x230], UR8 ;  /* 0x0002300804ff75b2 */ /* 0x0087220008000100 */
[----:B------:R3:W1:Y:S01]  /*0c20*/  SYNCS.EXCH.64 URZ, [UR4+0x248], UR6 ;  /* 0x0002480604ff75b2 */ /* 0x0006620008000100 */
[----:B------:R3:W1:Y:S01]  /*0c30*/  SYNCS.EXCH.64 URZ, [UR4+0x238], UR8 ;  /* 0x0002380804ff75b2 */ /* 0x0006620008000100 */
[----:B------:R3:W1:Y:S01]  /*0c40*/  SYNCS.EXCH.64 URZ, [UR4+0x250], UR6 ;  /* 0x0002500604ff75b2 */ /* 0x0006620008000100 */
[----:B------:R3:W1:Y:S01]  /*0c50*/  SYNCS.EXCH.64 URZ, [UR4+0x240], UR8 ;  /* 0x0002400804ff75b2 */ /* 0x0006620008000100 */
[----:B------:R3:W1:Y:S01]  /*0c60*/  SYNCS.EXCH.64 URZ, [UR4+0x258], UR6 ;  /* 0x0002580604ff75b2 */ /* 0x0006620008000100 */
[----:B------:R-:W-:Y:S01]  /*0c70*/  NOP ;  /* 0x0000000000007918 */ /* 0x000fe20000000000 */
.L_x_11:
[----:B------:R-:W2:Y:S01]  /*0c80*/  SHFL.IDX PT, R0, R47, RZ, 0x1f ;  /* 0x00001fff2f007589 */ /* 0x000ea200000e0000 */
[----:B------:R-:W-:Y:S01]  /*0c90*/  NOP ;  /* 0x0000000000007918 */ /* 0x000fe20000000000 */
[----:B--2---:R-:W-:-:S13]  /*0ca0*/  ISETP.NE.AND P0, PT, R0, 0x3, PT ;  /* 0x000000030000780c */ /* 0x004fda0003f05270 */
[----:B------:R-:W-:Y:S05]  /*0cb0*/  @P0 BRA `(.L_x_12) ;  /* 0x0000000000300947 */ /* 0x000fea0003800000 */
[----:B------:R-:W2:Y:S01]  /*0cc0*/  S2UR UR5, SR_CgaCtaId ;  /* 0x00000000000579c3 */ /* 0x000ea20000008800 */
[----:B---3--:R-:W-:Y:S01]  /*0cd0*/  UMOV UR6, 0x400 ;  /* 0x0000040000067882 */ /* 0x008fe20000000000 */
[----:B------:R-:W-:Y:S01]  /*0ce0*/  UMOV UR4, 0x20 ;  /* 0x0000002000047882 */ /* 0x000fe20000000000 */
[----:B------:R-:W-:Y:S01]  /*0cf0*/  ELECT P0, URZ, PT ;  /* 0x0000000000ff782f */ /* 0x000fe20003800000 */
[----:B--2---:R-:W-:Y:S02]  /*0d00*/  ULEA UR6, UR5, UR6, 0x18 ;  /* 0x0000000605067291 */ /* 0x004fe4000f8ec0ff */
[----:B------:R-:W-:-:S04]  /*0d10*/  UIADD3 UR4, UPT, UPT, -UR4, 0x100000, URZ ;  /* 0x0010000004047890 */ /* 0x000fc8000fffe1ff */
[----:B------:R-:W-:Y:S02]  /*0d20*/  USHF.L.U32 UR5, UR4, 0xb, URZ ;  /* 0x0000000b04057899 */ /* 0x000fe400080006ff */
[----:B------:R-:W-:Y:S01]  /*0d30*/  USHF.L.U32 UR4, UR4, 0x1, URZ ;  /* 0x0000000104047899 */ /* 0x000fe200080006ff */
[----:B------:R-:W2:Y:S11]  /*0d40*/  FENCE.VIEW.ASYNC.S ;  /* 0x00000000000073c6 */ /* 0x000eb60000000000 */
[----:B--2---:R2:W3:Y:S01]  /*0d50*/  SYNCS.EXCH.64 URZ, [UR6+0x260], UR4 ;  /* 0x0002600406ff75b2 */ /* 0x0044e20008000100 */
[----:B------:R2:W1:Y:S01]  /*0d60*/  SYNCS.EXCH.64 URZ, [UR6+0x268], UR4 ;  /* 0x0002680406ff75b2 */ /* 0x0004620008000100 */
[----:B------:R-:W-:Y:S01]  /*0d70*/  NOP ;  /* 0x0000000000007918 */ /* 0x000fe20000000000 */
.L_x_12:
[----:B------:R-:W4:Y:S01]  /*0d80*/  SHFL.IDX PT, R0, R47, RZ, 0x1f ;  /* 0x00001fff2f007589 */ /* 0x000f2200000e0000 */
[----:B------:R-:W-:Y:S01]  /*0d90*/  NOP ;  /* 0x0000000000007918 */ /* 0x000fe20000000000 */
[----:B----4-:R-:W-:-:S13]  /*0da0*/  ISETP.NE.AND P0, PT, R0, 0x4, PT ;  /* 0x000000040000780c */ /* 0x010fda0003f05270 */
[----:B------:R-:W-:Y:S05]  /*0db0*/  @P0 BRA `(.L_x_13) ;  /* 0x00000000004c0947 */ /* 0x000fea0003800000 */
[----:B--2---:R-:W2:Y:S01]  /*0dc0*/  S2UR UR5, SR_CgaCtaId ;  /* 0x00000000000579c3 */ /* 0x004ea20000008800 */
[----:B---3--:R-:W-:Y:S01]  /*0dd0*/  UMOV UR4, 0x3a0 ;  /* 0x000003a000047882 */ /* 0x008fe20000000000 */
[----:B------:R-:W-:Y:S01]  /*0de0*/  UMOV UR6, 0x400 ;  /* 0x0000040000067882 */ /* 0x000fe20000000000 */
[----:B------:R-:W-:Y:S01]  /*0df0*/  USEL UR4, UR4, 0x320, UP4 ;  /* 0x0000032004047887 */ /* 0x000fe2000a000000 */
[----:B------:R-:W-:Y:S01]  /*0e00*/  UMOV UR8, 0x1 ;  /* 0x0000000100087882 */ /* 0x000fe20000000000 */
[----:B------:R-:W-:Y:S01]  /*0e10*/  ELECT P0, URZ, PT ;  /* 0x0000000000ff782f */ /* 0x000fe20003800000 */
[----:B------:R-:W-:-:S04]  /*0e20*/  UIADD3 UR8, UPT, UPT, -UR8, 0x100000, URZ ;  /* 0x0010000008087890 */ /* 0x000fc8000fffe1ff */
[----:B------:R-:W-:Y:S02]  /*0e30*/  USHF.L.U32 UR9, UR8, 0xb, URZ ;  /* 0x0000000b08097899 */ /* 0x000fe400080006ff */
[----:B------:R-:W-:Y:S02]  /*0e40*/  USHF.L.U32 UR8, UR8, 0x1, URZ ;  /* 0x0000000108087899 */ /* 0x000fe400080006ff */
[----:B--2---:R-:W-:Y:S02]  /*0e50*/  ULEA UR6, UR5, UR6, 0x18 ;  /* 0x0000000605067291 */ /* 0x004fe4000f8ec0ff */
[----:B------:R-:W-:-:S04]  /*0e60*/  UIADD3 UR4, UPT, UPT, -UR4, 0x100000, URZ ;  /* 0x0010000004047890 */ /* 0x000fc8000fffe1ff */
[----:B------:R-:W-:Y:S02]  /*0e70*/  USHF.L.U32 UR5, UR4, 0xb, URZ ;  /* 0x0000000b04057899 */ /* 0x000fe400080006ff */
[----:B------:R-:W-:Y:S01]  /*0e80*/  USHF.L.U32 UR4, UR4, 0x1, URZ ;  /* 0x0000000104047899 */ /* 0x000fe200080006ff */
[----:B------:R-:W2:Y:S03]  /*0e90*/  FENCE.VIEW.ASYNC.S ;  /* 0x00000000000073c6 */ /* 0x000ea60000000000 */
[----:B--2---:R4:W2:Y:S08]  /*0ea0*/  SYNCS.EXCH.64 URZ, [UR6+0x270], UR8 ;  /* 0x0002700806ff75b2 */ /* 0x0048b00008000100 */
[----:B------:R4:W3:Y:S01]  /*0eb0*/  SYNCS.EXCH.64 URZ, [UR6+0x280], UR4 ;  /* 0x0002800406ff75b2 */ /* 0x0008e20008000100 */
[----:B------:R4:W1:Y:S01]  /*0ec0*/  SYNCS.EXCH.64 URZ, [UR6+0x278], UR8 ;  /* 0x0002780806ff75b2 */ /* 0x0008620008000100 */
[----:B------:R4:W1:Y:S02]  /*0ed0*/  SYNCS.EXCH.64 URZ, [UR6+0x288], UR4 ;  /* 0x0002880406ff75b2 */ /* 0x0008640008000100 */
[----:B----4-:R-:W-:Y:S01]  /*0ee0*/  NOP ;  /* 0x0000000000007918 */ /* 0x010fe20000000000 */
.L_x_13:
[----:B------:R-:W4:Y:S01]  /*0ef0*/  SHFL.IDX PT, R0, R47, RZ, 0x1f ;  /* 0x00001fff2f007589 */ /* 0x000f2200000e0000 */
[----:B------:R-:W-:Y:S01]  /*0f00*/  NOP ;  /* 0x0000000000007918 */ /* 0x000fe20000000000 */
[----:B----4-:R-:W-:-:S13]  /*0f10*/  ISETP.NE.AND P0, PT, R0, 0x5, PT ;  /* 0x000000050000780c */ /* 0x010fda0003f05270 */
[----:B------:R-:W-:Y:S05]  /*0f20*/  @P0 BRA `(.L_x_14) ;  /* 0x0000000000580947 */ /* 0x000fea0003800000 */
[----:B--2---:R-:W2:Y:S01]  /*0f30*/  S2UR UR5, SR_CgaCtaId ;  /* 0x00000000000579c3 */ /* 0x004ea20000008800 */
[----:B---3--:R-:W-:Y:S01]  /*0f40*/  UMOV UR4, 0x400 ;  /* 0x0000040000047882 */ /* 0x008fe20000000000 */
        /* <DEDUP_REMOVED lines=9> */
[----:B--2---:R-:W-:Y:S01]  /*0fe0*/  ULEA UR4, UR5, UR4, 0x18 ;  /* 0x0000000405047291 */ /* 0x004fe2000f8ec0ff */
[----:B------:R-:W2:Y:S11]  /*0ff0*/  FENCE.VIEW.ASYNC.S ;  /* 0x00000000000073c6 */ /* 0x000eb60000000000 */
[----:B--2---:R4:W2:Y:S01]  /*1000*/  SYNCS.EXCH.64 URZ, [UR4+0x290], UR6 ;  /* 0x0002900604ff75b2 */ /* 0x0048a20008000100 */
[----:B------:R4:W3:Y:S01]  /*1010*/  SYNCS.EXCH.64 URZ, [UR4+0x2b0], UR8 ;  /* 0x0002b00804ff75b2 */ /* 0x0008e20008000100 */
[----:B------:R4:W1:Y:S01]  /*1020*/  SYNCS.EXCH.64 URZ, [UR4+0x298], UR6 ;  /* 0x0002980604ff75b2 */ /* 0x0008620008000100 */
[----:B------:R4:W1:Y:S01]  /*1030*/  SYNCS.EXCH.64 URZ, [UR4+0x2b8], UR8 ;  /* 0x0002b80804ff75b2 */ /* 0x0008620008000100 */
[----:B------:R4:W1:Y:S01]  /*1040*/  SYNCS.EXCH.64 URZ, [UR4+0x2a0], UR6 ;  /* 0x0002a00604ff75b2 */ /* 0x0008620008000100 */
[----:B------:R4:W1:Y:S01]  /*1050*/  SYNCS.EXCH.64 URZ, [UR4+0x2c0], UR8 ;  /* 0x0002c00804ff75b2 */ /* 0x0008620008000100 */
[----:B------:R4:W1:Y:S01]  /*1060*/  SYNCS.EXCH.64 URZ, [UR4+0x2a8], UR6 ;  /* 0x0002a80604ff75b2 */ /* 0x0008620008000100 */
[----:B------:R4:W1:Y:S02]  /*1070*/  SYNCS.EXCH.64 URZ, [UR4+0x2c8], UR8 ;  /* 0x0002c80804ff75b2 */ /* 0x0008640008000100 */
[----:B----4-:R-:W-:Y:S01]  /*1080*/  NOP ;  /* 0x0000000000007918 */ /* 0x010fe20000000000 */
.L_x_14:
[----:B------:R-:W4:Y:S01]  /*1090*/  SHFL.IDX PT, R0, R47, RZ, 0x1f ;  /* 0x00001fff2f007589 */ /* 0x000f2200000e0000 */
[----:B------:R-:W-:Y:S01]  /*10a0*/  ISETP.NE.OR P1, PT, RZ, UR20, !P1 ;  /* 0x00000014ff007c0c */ /* 0x000fe2000cf25670 */
[----:B------:R-:W-:Y:S01]  /*10b0*/  NOP ;  /* 0x0000000000007918 */ /* 0x000fe20000000000 */
[----:B----4-:R-:W-:-:S13]  /*10c0*/  ISETP.NE.AND P0, PT, R0, 0x3, PT ;  /* 0x000000030000780c */ /* 0x010fda0003f05270 */
[----:B------:R-:W-:Y:S05]  /*10d0*/  @P0 BRA `(.L_x_15) ;  /* 0x0000000000380947 */ /* 0x000fea0003800000 */
[----:B--2---:R-:W2:Y:S01]  /*10e0*/  S2UR UR5, SR_CgaCtaId ;  /* 0x00000000000579c3 */ /* 0x004ea20000008800 */
[----:B---3--:R-:W-:Y:S01]  /*10f0*/  UMOV UR4, 0x400 ;  /* 0x0000040000047882 */ /* 0x008fe20000000000 */
[----:B------:R-:W-:Y:S01]  /*1100*/  UMOV UR6, 0x20 ;  /* 0x0000002000067882 */ /* 0x000fe20000000000 */
[----:B------:R-:W-:Y:S01]  /*1110*/  ELECT P0, URZ, PT ;  /* 0x0000000000ff782f */ /* 0x000fe20003800000 */
[----:B------:R-:W-:-:S04]  /*1120*/  UIADD3 UR6, UPT, UPT, -UR6, 0x100000, URZ ;  /* 0x0010000006067890 */ /* 0x000fc8000fffe1ff */
[----:B------:R-:W-:Y:S02]  /*1130*/  USHF.L.U32 UR7, UR6, 0xb, URZ ;  /* 0x0000000b06077899 */ /* 0x000fe400080006ff */
[----:B------:R-:W-:Y:S02]  /*1140*/  USHF.L.U32 UR6, UR6, 0x1, URZ ;  /* 0x0000000106067899 */ /* 0x000fe400080006ff */
[----:B--2---:R-:W-:Y:S01]  /*1150*/  ULEA UR4, UR5, UR4, 0x18 ;  /* 0x0000000405047291 */ /* 0x004fe2000f8ec0ff */
[----:B------:R-:W2:Y:S11]  /*1160*/  FENCE.VIEW.ASYNC.S ;  /* 0x00000000000073c6 */ /* 0x000eb60000000000 */
[----:B--2---:R4:W2:Y:S01]  /*1170*/  SYNCS.EXCH.64 URZ, [UR4+0x2d0], UR6 ;  /* 0x0002d00604ff75b2 */ /* 0x0048a20008000100 */
[----:B------:R4:W3:Y:S01]  /*1180*/  SYNCS.EXCH.64 URZ, [UR4+0x2e0], UR6 ;  /* 0x0002e00604ff75b2 */ /* 0x0008e20008000100 */
[----:B------:R4:W1:Y:S01]  /*1190*/  SYNCS.EXCH.64 URZ, [UR4+0x2d8], UR6 ;  /* 0x0002d80604ff75b2 */ /* 0x0008620008000100 */
[----:B------:R4:W1:Y:S02]  /*11a0*/  SYNCS.EXCH.64 URZ, [UR4+0x2e8], UR6 ;  /* 0x0002e80604ff75b2 */ /* 0x0008640008000100 */
[----:B----4-:R-:W-:Y:S01]  /*11b0*/  NOP ;  /* 0x0000000000007918 */ /* 0x010fe20000000000 */
.L_x_15:
[----:B---3--:R-:W3:Y:S01]  /*11c0*/  S2UR UR7, SR_CgaCtaId ;  /* 0x00000000000779c3 */ /* 0x008ee20000008800 */
[----:B------:R-:W-:Y:S01]  /*11d0*/  VOTEU.ALL UP0, P1 ;  /* 0x0000000000ff7886 */ /* 0x000fe20000800000 */
[----:B--2---:R-:W-:Y:S01]  /*11e0*/  UMOV UR4, 0x20 ;  /* 0x0000002000047882 */ /* 0x004fe20000000000 */
[----:B------:R-:W-:Y:S01]  /*11f0*/  NOP ;  /* 0x0000000000007918 */ /* 0x000fe20000000000 */
[----:B------:R-:W-:Y:S01]  /*1200*/  LOP3.LUT R3, R58, 0x1f, RZ, 0xc0, !PT ;  /* 0x0000001f3a037812 */ /* 0x000fe200078ec0ff */
[----:B------:R-:W-:Y:S01]  /*1210*/  UISETP.NE.AND UP5, UPT, UR20, URZ, UPT ;  /* 0x000000ff1400728c */ /* 0x000fe2000bfa5270 */
[----:B------:R-:W-:Y:S01]  /*1220*/  @!UP0 UMOV UR6, 0x400 ;  /* 0x0000040000068882 */ /* 0x000fe20000000000 */
[----:B------:R-:W-:-:S04]  /*1230*/  @!UP0 UIADD3 UR4, UPT, UPT, -UR4, 0x100000, URZ ;  /* 0x0010000004048890 */ /* 0x000fc8000fffe1ff */
[----:B------:R-:W-:Y:S02]  /*1240*/  @!UP0 USHF.L.U32 UR5, UR4, 0xb, URZ ;  /* 0x0000000b04058899 */ /* 0x000fe400080006ff */
[----:B------:R-:W-:Y:S02]  /*1250*/  @!UP0 USHF.L.U32 UR4, UR4, 0x1, URZ ;  /* 0x0000000104048899 */ /* 0x000fe400080006ff */
[----:B---3--:R-:W-:Y:S01]  /*1260*/  @!UP0 ULEA UR6, UR7, UR6, 0x18 ;  /* 0x0000000607068291 */ /* 0x008fe2000f8ec0ff */
[----:B------:R-:W2:Y:S01]  /*1270*/  LDCU UR7, c[0x0][0x36c] ;  /* 0x00006d80ff0777ac */ /* 0x000ea20008000800 */
[----:B------:R-:W-:Y:S01]  /*1280*/  VOTEU.ALL UP0, P1 ;  /* 0x0000000000ff7886 */ /* 0x000fe20000800000 */
[----:B------:R-:W3:Y:S09]  /*1290*/  FENCE.VIEW.ASYNC.S ;  /* 0x00000000000073c6 */ /* 0x000ef20000000000 */
[----:B---3--:R3:W4:Y:S01]  /*12a0*/  @!UP0 SYNCS.EXCH.64 URZ, [UR6+0x2f0], UR4 ;  /* 0x0002f00406ff85b2 */ /* 0x0087220008000100 */
[----:B--2---:R-:W-:-:S09]  /*12b0*/  UISETP.EQ.U32.AND UP6, UPT, UR7, 0x1, UPT ;  /* 0x000000010700788c */ /* 0x004fd2000bfc2070 */
[----:B---3--:R-:W-:Y:S05]  /*12c0*/  BRA.U !UP6, `(.L_x_16) ;  /* 0x000000010e087547 */ /* 0x008fea000b800000 */
[----:B-1--4-:R-:W-:Y:S01]  /*12d0*/  UCGABAR_ARV ;  /* 0x00000000000079c7 */ /* 0x012fe20008000000 */
[----:B------:R-:W-:Y:S05]  /*12e0*/  BRA `(.L_x_17) ;  /* 0x0000000000047947 */ /* 0x000fea0003800000 */
.L_x_16:
[----:B-1--4-:R-:W-:Y:S01]  /*12f0*/  NOP ;  /* 0x0000000000007918 */ /* 0x012fe20000000000 */
.L_x_17:
[----:B------:R-:W1:Y:S01]  /*1300*/  S2UR UR22, SR_CTAID.X ;  /* 0x00000000001679c3 */ /* 0x000e620000002500 */
[----:B------:R-:W-:-:S05]  /*1310*/  CS2R.32 R51, SR_CgaSize ;  /* 0x0000000000337805 */ /* 0x000fca0000008a00 */
[----:B------:R-:W-:-:S05]  /*1320*/  IMAD R51, R51, -0xa0, RZ ;  /* 0xffffff6033337824 */ /* 0x000fca00078e02ff */
[----:B------:R-:W-:-:S14]  /*1330*/  R2UR UR5, R51 ;  /* 0x00000000330572ca */ /* 0x000fdc00000e0000 */
[----:B------:R-:W2:Y:S01]  /*1340*/  LDCU UR5, c[0x0][UR5+0x2b0] ;  /* 0x00005600050577ac */ /* 0x000ea20008000800 */
[----:B------:R-:W-:-:S05]  /*1350*/  CS2R.32 R51, SR_CgaSize ;  /* 0x0000000000337805 */ /* 0x000fca0000008a00 */
[----:B------:R-:W-:-:S05]  /*1360*/  IMAD R51, R51, -0xa0, RZ ;  /* 0xffffff6033337824 */ /* 0x000fca00078e02ff */
[----:B------:R-:W-:-:S14]  /*1370*/  R2UR UR4, R51 ;  /* 0x00000000330472ca */ /* 0x000fdc00000e0000 */
[----:B------:R-:W3:Y:S01]  /*1380*/  LDCU UR4, c[0x0][UR4+0x2b4] ;  /* 0x00005680040477ac */ /* 0x000ee20008000800 */
[----:B------:R-:W4:Y:S01]  /*1390*/  S2UR UR33, SR_CTAID.Y ;  /* 0x00000000002179c3 */ /* 0x000f220000002600 */
[----:B------:R-:W-:-:S05]  /*13a0*/  CS2R.32 R51, SR_CgaSize ;  /* 0x0000000000337805 */ /* 0x000fca0000008a00 */
[----:B------:R-:W-:-:S05]  /*13b0*/  IMAD R51, R51, -0xa0, RZ ;  /* 0xffffff6033337824 */ /* 0x000fca00078e02ff */
[----:B------:R-:W-:-:S14]  /*13c0*/  R2UR UR7, R51 ;  /* 0x00000000330772ca */ /* 0x000fdc00000e0000 */
[----:B------:R-:W3:Y:S01]  /*13d0*/  LDCU UR7, c[0x0][UR7+0x2a0] ;  /* 0x00005400070777ac */ /* 0x000ee20008000800 */
[----:B------:R-:W-:-:S05]  /*13e0*/  CS2R.32 R51, SR_CgaSize ;  /* 0x0000000000337805 */ /* 0x000fca0000008a00 */
[----:B------:R-:W-:-:S05]  /*13f0*/  IMAD R51, R51, -0xa0, RZ ;  /* 0xffffff6033337824 */ /* 0x000fca00078e02ff */
[----:B------:R-:W-:-:S14]  /*1400*/  R2UR UR8, R51 ;  /* 0x00000000330872ca */ /* 0x000fdc00000e0000 */
[----:B------:R-:W3:Y:S01]  /*1410*/  LDCU UR8, c[0x0][UR8+0x2a4] ;  /* 0x00005480080877ac */ /* 0x000ee20008000800 */
[----:B------:R-:W3:Y:S01]  /*1420*/  S2UR UR9, SR_CgaCtaId ;  /* 0x00000000000979c3 */ /* 0x000ee20000008800 */
[----:B------:R-:W-:Y:S01]  /*1430*/  UISETP.GT.U32.AND UP0, UPT, UR34, 0xffff, UPT ;  /* 0x0000ffff2200788c */ /* 0x000fe2000bf04070 */
[----:B------:R-:W3:Y:S01]  /*1440*/  LDCU UR21, c[0x0][0xb24] ;  /* 0x00016480ff1577ac */ /* 0x000ee20008000800 */
[----:B------:R-:W3:Y:S01]  /*1450*/  LDCU UR42, c[0x0][0xb24] ;  /* 0x00016480ff2a77ac */ /* 0x000ee20008000800 */
[----:B-1----:R-:W-:Y:S01]  /*1460*/  I2FP.F32.U32 R2, UR22 ;  /* 0x0000001600027c45 */ /* 0x002fe20008201000 */
[----:B------:R-:W1:Y:S04]  /*1470*/  LDCU UR26, c[0x0][0xb30] ;  /* 0x00016600ff1a77ac */ /* 0x000e680008000800 */
[----:B--2---:R-:W-:Y:S01]  /*1480*/  FMUL R2, R2, UR5 ;  /* 0x0000000502027c20 */ /* 0x004fe20008400000 */
[----:B------:R-:W-:Y:S01]  /*1490*/  USEL UR5, UR34, 0xffff, !UP0 ;  /* 0x0000ffff22057887 */ /* 0x000fe2000c000000 */
[----:B----4-:R-:W-:-:S04]  /*14a0*/  I2FP.F32.U32 R0, UR33 ;  /* 0x0000002100007c45 */ /* 0x010fc80008201000 */
[----:B------:R-:W2:Y:S01]  /*14b0*/  F2I.U32.TRUNC.NTZ R2, R2 ;  /* 0x0000000200027305 */ /* 0x000ea2000020f000 */
[----:B------:R-:W-:Y:S01]  /*14c0*/  ULOP3.LUT UR24, UR5, 0xffff, URZ, 0xc0, !UPT ;  /* 0x0000ffff05187892 */ /* 0x000fe2000f8ec0ff */
[----:B---3--:R-:W-:Y:S01]  /*14d0*/  FMUL R0, R0, UR4 ;  /* 0x0000000400007c20 */ /* 0x008fe20008400000 */
[----:B------:R-:W-:-:S05]  /*14e0*/  USHF.L.U32 UR28, UR9, 0x8, URZ ;  /* 0x00000008091c7899 */ /* 0x000fca00080006ff */
[----:B------:R-:W3:Y:S01]  /*14f0*/  F2I.U32.TRUNC.NTZ R0, R0 ;  /* 0x0000000000007305 */ /* 0x000ee2000020f000 */
[----:B--2---:R-:W-:Y:S02]  /*1500*/  R2UR UR4, R2 ;  /* 0x00000000020472ca */ /* 0x004fe400000e0000 */
[----:B------:R-:W-:Y:S02]  /*1510*/  PRMT R2, RZ, 0x7610, R2 ;  /* 0x00007610ff027816 */ /* 0x000fe40000000002 */
[----:B---3--:R-:W-:Y:S02]  /*1520*/  R2UR UR6, R0 ;  /* 0x00000000000672ca */ /* 0x008fe400000e0000 */
[----:B------:R-:W-:-:S07]  /*1530*/  PRMT R0, RZ, 0x7610, R0 ;  /* 0x00007610ff007816 */ /* 0x000fce0000000000 */
[----:B------:R-:W-:-:S04]  /*1540*/  UIADD3 UR5, UPT, UPT, -UR4, URZ, URZ ;  /* 0x000000ff04057290 */ /* 0x000fc8000fffe1ff */
[----:B------:R-:W-:Y:S02]  /*1550*/  UIMAD UR5, UR7, UR5, UR22 ;  /* 0x00000005070572a4 */ /* 0x000fe4000f8e0216 */
[----:B------:R-:W-:-:S04]  /*1560*/  UIADD3 UR4, UPT, UPT, -UR6, URZ, URZ ;  /* 0x000000ff06047290 */ /* 0x000fc8000fffe1ff */
[----:B------:R-:W-:Y:S01]  /*1570*/  IMAD.U32 R51, RZ, RZ, UR5 ;  /* 0x00000005ff337e24 */ /* 0x000fe2000f8e00ff */
[----:B------:R-:W-:-:S06]  /*1580*/  UIMAD UR4, UR8, UR4, UR33 ;  /* 0x00000004080472a4 */ /* 0x000fcc000f8e0221 */
[----:B------:R-:W-:Y:S01]  /*1590*/  IMAD.U32 R50, RZ, RZ, UR4 ;  /* 0x00000004ff327e24 */ /* 0x000fe2000f8e00ff */
[----:B-1----:R-:W-:Y:S06]  /*15a0*/  BRA.U UP5, `(.L_x_18) ;  /* 0x0000000105447547 */ /* 0x002fec000b800000 */
[----:B------:R-:W-:Y:S02]  /*15b0*/  R2UR UR4, R50 ;  /* 0x00000000320472ca */ /* 0x000fe400000e0000 */
[----:B------:R-:W-:-:S11]  /*15c0*/  R2UR UR7, R51 ;  /* 0x00000000330772ca */ /* 0x000fd600000e0000 */
[----:B------:R-:W-:Y:S02]  /*15d0*/  UISETP.NE.AND UP0, UPT, UR4, URZ, UPT ;  /* 0x000000ff0400728c */ /* 0x000fe4000bf05270 */
[----:B------:R-:W-:Y:S02]  /*15e0*/  ULOP3.LUT UR4, UR7, 0x2, URZ, 0x3c, !UPT ;  /* 0x0000000207047892 */ /* 0x000fe4000f8e3cff */
[----:B------:R-:W-:Y:S02]  /*15f0*/  UISETP.GT.U32.AND UP2, UPT, UR7, 0x1, UP0 ;  /* 0x000000010700788c */ /* 0x000fe40008744070 */
[----:B------:R-:W-:Y:S02]  /*1600*/  UISETP.GT.U32.AND UP0, UPT, UR4, 0x1, UP0 ;  /* 0x000000010400788c */ /* 0x000fe40008704070 */
[----:B------:R-:W-:Y:S02]  /*1610*/  USEL UR5, URZ, 0x2, UP2 ;  /* 0x00000002ff057887 */ /* 0x000fe40009000000 */
[----:B------:R-:W-:-:S02]  /*1620*/  USEL UR6, URZ, 0x1, UP2 ;  /* 0x00000001ff067887 */ /* 0x000fc40009000000 */
[----:B------:R-:W-:Y:S02]  /*1630*/  USEL UR4, URZ, 0x4, UP0 ;  /* 0x00000004ff047887 */ /* 0x000fe40008000000 */
[----:B------:R-:W-:Y:S02]  /*1640*/  ULOP3.LUT UR7, UR7, 0xfffffffe, URZ, 0xc0, !UPT ;  /* 0xfffffffe07077892 */ /* 0x000fe4000f8ec0ff */
[----:B------:R-:W-:Y:S02]  /*1650*/  USEL UR8, URZ, 0x8, UP0 ;  /* 0x00000008ff087887 */ /* 0x000fe40008000000 */
[----:B------:R-:W-:-:S03]  /*1660*/  UIADD3 UR4, UPT, UPT, UR4, UR5, UR6 ;  /* 0x0000000504047290 */ /* 0x000fc6000fffe006 */
[----:B------:R-:W-:Y:S01]  /*1670*/  UMOV UR5, 0x3 ;  /* 0x0000000300057882 */ /* 0x000fe20000000000 */
[----:B------:R-:W-:Y:S02]  /*1680*/  UIADD3 UR4, UPT, UPT, UR4, UR8, URZ ;  /* 0x0000000804047290 */ /* 0x000fe4000fffe0ff */
[----:B------:R-:W-:-:S04]  /*1690*/  USHF.L.U32 UR5, UR5, UR7, URZ ;  /* 0x0000000705057299 */ /* 0x000fc800080006ff */
[----:B------:R-:W-:Y:S02]  /*16a0*/  IMAD.U32 R2, RZ, RZ, UR4 ;  /* 0x00000004ff027e24 */ /* 0x000fe4000f8e00ff */
[----:B------:R-:W-:-:S07]  /*16b0*/  IMAD.U32 R0, RZ, RZ, UR5 ;  /* 0x00000005ff007e24 */ /* 0x000fce000f8e00ff */
.L_x_18:
[----:B------:R-:W1:Y:S01]  /*16c0*/  S2UR UR36, SR_CTAID.Z ;  /* 0x00000000002479c3 */ /* 0x000e620000002700 */
[----:B------:R-:W-:Y:S01]  /*16d0*/  UISETP.GE.AND UP0, UPT, UR21, 0x1, UPT ;  /* 0x000000011500788c */ /* 0x000fe2000bf06270 */
[----:B------:R-:W-:Y:S01]  /*16e0*/  UMOV UR27, 0x5 ;  /* 0x00000005001b7882 */ /* 0x000fe20000000000 */
[----:B------:R-:W-:-:S07]  /*16f0*/  UMOV UR32, UR22 ;  /* 0x0000001600207c82 */ /* 0x000fce0008000000 */
[----:B------:R-:W-:Y:S05]  /*1700*/  BRA.U !UP0, `(.L_x_19) ;  /* 0x0000000108d47547 */ /* 0x000fea000b800000 */
[----:B------:R-:W2:Y:S01]  /*1710*/  LDCU.128 UR16, c[0x0][0xb10] ;  /* 0x00016200ff1077ac */ /* 0x000ea20008000c00 */
[----:B------:R-:W3:Y:S01]  /*1720*/  LDCU UR13, c[0x0][0x370] ;  /* 0x00006e00ff0d77ac */ /* 0x000ee20008000800 */
[----:B------:R-:W4:Y:S01]  /*1730*/  LDCU UR8, c[0x0][0x374] ;  /* 0x00006e80ff0877ac */ /* 0x000f220008000800 */
[----:B------:R-:W1:Y:S01]  /*1740*/  LDCU UR23, c[0x0][0xb0c] ;  /* 0x00016180ff1777ac */ /* 0x000e620008000800 */
[----:B------:R-:W1:Y:S01]  /*1750*/  LDCU UR25, c[0x0][0xb20] ;  /* 0x00016400ff1977ac */ /* 0x000e620008000800 */
[----:B--2---:R-:W-:Y:S01]  /*1760*/  UIMAD.WIDE.U32 UR4, UR22, UR16, URZ ;  /* 0x00000010160472a5 */ /* 0x004fe2000f8e00ff */
[----:B------:R-:W2:Y:S01]  /*1770*/  LDCU.64 UR14, c[0x0][0xb28] ;  /* 0x00016500ff0e77ac */ /* 0x000ea20008000a00 */
[----:B------:R-:W-:-:S05]  /*1780*/  UISETP.NE.AND UP3, UPT, UR18, 0x1, UPT ;  /* 0x000000011200788c */ /* 0x000fca000bf65270 */
[----:B------:R-:W-:Y:S01]  /*1790*/  UMOV UR4, UR5 ;  /* 0x0000000500047c82 */ /* 0x000fe20008000000 */
[----:B---3--:R-:W-:Y:S02]  /*17a0*/  UIMAD.WIDE.U32 UR6, UR13, UR16, URZ ;  /* 0x000000100d0672a5 */ /* 0x008fe4000f8e00ff */
[----:B------:R-:W-:Y:S02]  /*17b0*/  USHF.R.U32.HI UR9, URZ, UR17, UR4 ;  /* 0x00000011ff097299 */ /* 0x000fe40008011604 */
[----:B----4-:R-:W-:Y:S02]  /*17c0*/  UIMAD.WIDE.U32 UR4, UR8, UR19, URZ ;  /* 0x00000013080472a5 */ /* 0x010fe4000f8e00ff */
[----:B-1----:R-:W-:Y:S01]  /*17d0*/  UISETP.NE.AND UP0, UPT, UR23, 0x1, UPT ;  /* 0x000000011700788c */ /* 0x002fe2000bf05270 */
[----:B------:R-:W-:Y:S01]  /*17e0*/  UMOV UR6, UR7 ;  /* 0x0000000700067c82 */ /* 0x000fe20008000000 */
[----:B------:R-:W-:-:S03]  /*17f0*/  UISETP.NE.AND UP2, UPT, UR21, 0x1, UPT ;  /* 0x000000011500788c */ /* 0x000fc6000bf45270 */
[----:B------:R-:W-:Y:S01]  /*1800*/  UMOV UR4, UR5 ;  /* 0x0000000500047c82 */ /* 0x000fe20008000000 */
[----:B------:R-:W-:Y:S02]  /*1810*/  USEL UR12, UR22, UR9, !UP0 ;  /* 0x00000009160c7287 */ /* 0x000fe4000c000000 */
[----:B------:R-:W-:Y:S02]  /*1820*/  @UP3 USHF.R.U32.HI UR8, URZ, UR25, UR4 ;  /* 0x00000019ff083299 */ /* 0x000fe40008011604 */
[----:B------:R-:W-:Y:S02]  /*1830*/  UIADD3 UR32, UPT, UPT, -UR12, URZ, URZ ;  /* 0x000000ff0c207290 */ /* 0x000fe4000fffe1ff */
[----:B------:R-:W-:Y:S02]  /*1840*/  @UP0 USHF.R.U32.HI UR13, URZ, UR17, UR6 ;  /* 0x00000011ff0d0299 */ /* 0x000fe40008011606 */
[----:B------:R-:W-:Y:S02]  /*1850*/  UIMAD.WIDE.U32 UR6, UR33, UR19, URZ ;  /* 0x00000013210672a5 */ /* 0x000fe4000f8e00ff */
[----:B--2---:R-:W-:-:S02]  /*1860*/  UIMAD.WIDE.U32 UR4, UR8, UR14, URZ ;  /* 0x0000000e080472a5 */ /* 0x004fc4000f8e00ff */
[----:B------:R-:W-:Y:S02]  /*1870*/  UIMAD.WIDE.U32 UR10, UR13, UR14, URZ ;  /* 0x0000000e0d0a72a5 */ /* 0x000fe4000f8e00ff */
[----:B------:R-:W-:Y:S01]  /*1880*/  UIMAD UR32, UR23, UR32, UR22 ;  /* 0x00000020172072a4 */ /* 0x000fe2000f8e0216 */
[----:B------:R-:W-:Y:S02]  /*1890*/  UMOV UR6, UR7 ;  /* 0x0000000700067c82 */ /* 0x000fe40008000000 */
[----:B------:R-:W-:Y:S01]  /*18a0*/  UMOV UR4, UR5 ;  /* 0x0000000500047c82 */ /* 0x000fe20008000000 */
[----:B------:R-:W-:Y:S02]  /*18b0*/  USHF.R.U32.HI UR6, URZ, UR25, UR6 ;  /* 0x00000019ff067299 */ /* 0x000fe40008011606 */
[----:B------:R-:W-:Y:S01]  /*18c0*/  @UP2 USHF.R.U32.HI UR8, URZ, UR15, UR4 ;  /* 0x0000000fff082299 */ /* 0x000fe20008011604 */
[----:B------:R-:W-:Y:S01]  /*18d0*/  UMOV UR5, UR11 ;  /* 0x0000000b00057c82 */ /* 0x000fe20008000000 */
[----:B------:R-:W-:-:S02]  /*18e0*/  USEL UR4, UR33, UR6, !UP3 ;  /* 0x0000000621047287 */ /* 0x000fc4000d800000 */
[----:B------:R-:W-:Y:S02]  /*18f0*/  @UP2 USHF.R.U32.HI UR13, URZ, UR15, UR5 ;  /* 0x0000000fff0d2299 */ /* 0x000fe40008011605 */
[----:B------:R-:W-:Y:S02]  /*1900*/  UIMAD UR5, UR8, UR21, URZ ;  /* 0x00000015080572a4 */ /* 0x000fe4000f8e02ff */
[----:B------:R-:W-:Y:S02]  /*1910*/  UIMAD UR8, UR13, UR21, URZ ;  /* 0x000000150d0872a4 */ /* 0x000fe4000f8e02ff */
[----:B------:R-:W-:Y:S02]  /*1920*/  UISETP.GE.AND UP0, UPT, UR4, UR5, UPT ;  /* 0x000000050400728c */ /* 0x000fe4000bf06270 */
[----:B------:R-:W-:Y:S02]  /*1930*/  UIMAD.WIDE.U32 UR6, UR4, UR14, URZ ;  /* 0x0000000e040672a5 */ /* 0x000fe4000f8e00ff */
[----:B------:R-:W-:-:S02]  /*1940*/  UISETP.GE.OR UP0, UPT, UR12, UR8, UP0 ;  /* 0x000000080c00728c */ /* 0x000fc40008706670 */
[----:B------:R-:W-:-:S03]  /*1950*/  UIMAD.WIDE.U32 UR8, UR12, UR14, URZ ;  /* 0x0000000e0c0872a5 */ /* 0x000fc6000f8e00ff */
[----:B------:R-:W-:Y:S01]  /*1960*/  UMOV UR6, UR7 ;  /* 0x0000000700067c82 */ /* 0x000fe20008000000 */
[----:B------:R-:W-:Y:S02]  /*1970*/  UIADD3 UR7, UPT, UPT, -UR4, URZ, URZ ;  /* 0x000000ff04077290 */ /* 0x000fe4000fffe1ff */
[----:B------:R-:W-:Y:S02]  /*1980*/  USHF.R.U32.HI UR6, URZ, UR15, UR6 ;  /* 0x0000000fff067299 */ /* 0x000fe40008011606 */
[----:B------:R-:W-:Y:S02]  /*1990*/  UIMAD UR33, UR18, UR7, UR33 ;  /* 0x00000007122172a4 */ /* 0x000fe4000f8e0221 */
[----:B------:R-:W-:Y:S01]  /*19a0*/  USEL UR6, UR4, UR6, !UP2 ;  /* 0x0000000604067287 */ /* 0x000fe2000d000000 */
[----:B------:R-:W-:Y:S02]  /*19b0*/  @!UP0 UMOV UR5, UR9 ;  /* 0x0000000900058c82 */ /* 0x000fe40008000000 */
[----:B------:R-:W-:-:S02]  /*19c0*/  @!UP0 USHF.R.U32.HI UR5, URZ, UR15, UR5 ;  /* 0x0000000fff058299 */ /* 0x000fc40008011605 */
[----:B------:R-:W-:Y:S02]  /*19d0*/  UIADD3 UR7, UPT, UPT, -UR6, URZ, URZ ;  /* 0x000000ff06077290 */ /* 0x000fe4000fffe1ff */
[----:B------:R-:W-:Y:S02]  /*19e0*/  @!UP0 USEL UR5, UR12, UR5, !UP2 ;  /* 0x000000050c058287 */ /* 0x000fe4000d000000 */
[----:B------:R-:W-:Y:S02]  /*19f0*/  UIMAD UR7, UR21, UR7, UR4 ;  /* 0x00000007150772a4 */ /* 0x000fe4000f8e0204 */
[----:B------:R-:W-:Y:S02]  /*1a00*/  @!UP0 UIADD3 UR6, UPT, UPT, UR6, -UR5, URZ ;  /* 0x8000000506068290 */ /* 0x000fe4000fffe0ff */
[----:B------:R-:W-:Y:S02]  /*1a10*/  @!UP0 UIMAD UR7, UR7, UR13, UR5 ;  /* 0x0000000d070782a4 */ /* 0x000fe4000f8e0205 */
[----:B------:R-:W-:-:S04]  /*1a20*/  @!UP0 UIMAD UR4, UR6, UR21, UR12 ;  /* 0x00000015060482a4 */ /* 0x000fc8000f8e020c */
[----:B------:R-:W-:Y:S01]  /*1a30*/  UIMAD UR33, UR4, UR18, UR33 ;  /* 0x00000012042172a4 */ /* 0x000fe2000f8e0221 */
[----:B------:R-:W-:Y:S02]  /*1a40*/  @!UP0 UMOV UR12, UR7 ;  /* 0x00000007000c8c82 */ /* 0x000fe40008000000 */
[----:B------:R-:W-:-:S12]  /*1a50*/  UIMAD UR32, UR12, UR23, UR32 ;  /* 0x000000170c2072a4 */ /* 0x000fd8000f8e0220 */
.L_x_19:
[----:B------:R-:W-:Y:S02]  /*1a60*/  UISETP.NE.AND UP2, UPT, UR26, 0x1, UPT ;  /* 0x000000011a00788c */ /* 0x000fe4000bf45270 */
[----:B------:R-:W-:Y:S02]  /*1a70*/  UISETP.NE.AND UP0, UPT, UR20, 0x2, UPT ;  /* 0x000000021400788c */ /* 0x000fe4000bf05270 */
[----:B------:R-:W-:Y:S02]  /*1a80*/  ULOP3.LUT UR28, UR28, 0x200, URZ, 0xc0, !UPT ;  /* 0x000002001c1c7892 */ /* 0x000fe4000f8ec0ff */
[----:B------:R-:W-:-:S03]  /*1a90*/  USHF.L.U32 UR24, UR27, UR24, URZ ;  /* 0x000000181b187299 */ /* 0x000fc600080006ff */
[----:B------:R-:W-:Y:S09]  /*1aa0*/  BRA.U UP2, `(.L_x_20) ;  /* 0x0000000102407547 */ /* 0x000ff2000b800000 */
[----:B------:R-:W2:Y:S01]  /*1ab0*/  LDCU.128 UR8, c[0x0][0xb10] ;  /* 0x00016200ff0877ac */ /* 0x000ea20008000c00 */
[----:B------:R-:W3:Y:S01]  /*1ac0*/  LDCU UR12, c[0x0][0xb0c] ;  /* 0x00016180ff0c77ac */ /* 0x000ee20008000800 */
[----:B------:R-:W4:Y:S01]  /*1ad0*/  LDCU UR13, c[0x0][0xb20] ;  /* 0x00016400ff0d77ac */ /* 0x000f220008000800 */
[----:B--2---:R-:W-:Y:S02]  /*1ae0*/  UIMAD.WIDE.U32 UR4, UR32, UR8, URZ ;  /* 0x00000008200472a5 */ /* 0x004fe4000f8e00ff */
[----:B------:R-:W-:Y:S02]  /*1af0*/  UIMAD.WIDE.U32 UR6, UR33, UR11, URZ ;  /* 0x0000000b210672a5 */ /* 0x000fe4000f8e00ff */
[----:B---3--:R-:W-:Y:S02]  /*1b00*/  UISETP.NE.AND UP2, UPT, UR12, 0x1, UPT ;  /* 0x000000010c00788c */ /* 0x008fe4000bf45270 */
[----:B------:R-:W-:-:S03]  /*1b10*/  USHF.R.U32.HI UR5, URZ, UR9, UR5 ;  /* 0x00000009ff057299 */ /* 0x000fc60008011605 */
[----:B------:R-:W-:Y:S01]  /*1b20*/  UMOV UR4, UR7 ;  /* 0x0000000700047c82 */ /* 0x000fe20008000000 */
[----:B------:R-:W-:Y:S02]  /*1b30*/  USEL UR5, UR32, UR5, !UP2 ;  /* 0x0000000520057287 */ /* 0x000fe4000d000000 */
[----:B------:R-:W-:Y:S02]  /*1b40*/  UISETP.NE.AND UP2, UPT, UR10, 0x1, UPT ;  /* 0x000000010a00788c */ /* 0x000fe4000bf45270 */
[----:B----4-:R-:W-:-:S04]  /*1b50*/  USHF.R.U32.HI UR4, URZ, UR13, UR4 ;  /* 0x0000000dff047299 */ /* 0x010fc80008011604 */
[----:B------:R-:W-:-:S04]  /*1b60*/  USEL UR4, UR33, UR4, !UP2 ;  /* 0x0000000421047287 */ /* 0x000fc8000d000000 */
[----:B------:R-:W-:Y:S02]  /*1b70*/  UIADD3 UR6, UPT, UPT, -UR4, UR5, URZ ;  /* 0x0000000504067290 */ /* 0x000fe4000fffe1ff */
[----:B------:R-:W-:Y:S02]  /*1b80*/  UIADD3 UR4, UPT, UPT, UR4, -UR5, URZ ;  /* 0x8000000504047290 */ /* 0x000fe4000fffe0ff */
[----:B------:R-:W-:Y:S02]  /*1b90*/  UIMAD UR33, UR6, UR10, UR33 ;  /* 0x0000000a062172a4 */ /* 0x000fe4000f8e0221 */
[----:B------:R-:W-:-:S12]  /*1ba0*/  UIMAD UR32, UR4, UR12, UR32 ;  /* 0x0000000c042072a4 */ /* 0x000fd8000f8e0220 */
.L_x_20:
[----:B------:R-:W-:Y:S05]  /*1bb0*/  BRA.U !UP6, `(.L_x_21) ;  /* 0x000000010e0c7547 */ /* 0x000fea000b800000 */
[----:B------:R-:W-:Y:S01]  /*1bc0*/  UCGABAR_WAIT ;  /* 0x0000000000007dc7 */ /* 0x000fe20008000000 */
[----:B------:R-:W-:Y:S01]  /*1bd0*/  CCTL.IVALL ;  /* 0x00000000ff00798f */ /* 0x000fe20002000000 */
[----:B------:R-:W-:Y:S05]  /*1be0*/  BRA `(.L_x_22) ;  /* 0x0000000000047947 */ /* 0x000fea0003800000 */
.L_x_21:
[----:B------:R-:W-:Y:S06]  /*1bf0*/  BAR.SYNC.DEFER_BLOCKING 0x0 ;  /* 0x0000000000007b1d */ /* 0x000fec0000010000 */
.L_x_22:
[----:B------:R-:W-:Y:S05]  /*1c00*/  BRA.U UP0, `(.L_x_23) ;  /* 0x0000002500487547 */ /* 0x000fea000b800000 */
[----:B------:R-:W2:Y:S01]  /*1c10*/  LDCU UR6, c[0x0][0x38c] ;  /* 0x00007180ff0677ac */ /* 0x000ea20008000800 */
[----:B------:R-:W3:Y:S01]  /*1c20*/  S2UR UR8, SR_CgaCtaId ;  /* 0x00000000000879c3 */ /* 0x000ee20000008800 */
[----:B------:R-:W-:Y:S01]  /*1c30*/  PLOP3.LUT P1, PT, PT, PT, UP4, 0x80, 0x8 ;  /* 0x000000000008781c */ /* 0x000fe20003f2f048 */
[----:B------:R-:W-:Y:S01]  /*1c40*/  IMAD.MOV.U32 R12, RZ, RZ, 0x1 ;  /* 0x00000001ff0c7424 */ /* 0x000fe200078e00ff */
[----:B------:R-:W-:Y:S01]  /*1c50*/  UMOV UR13, 0x400 ;  /* 0x00000400000d7882 */ /* 0x000fe20000000000 */
[----:B------:R-:W-:Y:S01]  /*1c60*/  USHF.L.U32 UR7, UR22, 0x5, URZ ;  /* 0x0000000516077899 */ /* 0x000fe200080006ff */
[----:B------:R-:W-:Y:S01]  /*1c70*/  ISETP.NE.AND P2, PT, R3, RZ, P3 ;  /* 0x000000ff0300720c */ /* 0x000fe20001f45270 */
[----:B------:R-:W-:Y:S01]  /*1c80*/  UISETP.NE.AND UP1, UPT, UR20, URZ, UPT ;  /* 0x000000ff1400728c */ /* 0x000fe2000bf25270 */
[----:B------:R-:W-:Y:S02]  /*1c90*/  PLOP3.LUT P1, PT, P1, PT, PT, 0x8, 0x80 ;  /* 0x000000000080781c */ /* 0x000fe40000f2e170 */
[----:B------:R-:W-:Y:S01]  /*1ca0*/  CS2R R10, SRZ ;  /* 0x00000000000a7805 */ /* 0x000fe2000001ff00 */
[----:B------:R-:W-:Y:S01]  /*1cb0*/  IMAD.MOV.U32 R9, RZ, RZ, RZ ;  /* 0x000000ffff097224 */ /* 0x000fe200078e00ff */
[----:B------:R-:W4:Y:S01]  /*1cc0*/  LDCU UR39, c[0x0][0x370] ;  /* 0x00006e00ff2777ac */ /* 0x000f220008000800 */
[----:B------:R-:W-:Y:S01]  /*1cd0*/  IMAD.MOV.U32 R8, RZ, RZ, 0x1 ;  /* 0x00000001ff087424 */ /* 0x000fe200078e00ff */
[----:B------:R-:W-:Y:S01]  /*1ce0*/  USEL UR21, UR43, 0x2, UP1 ;  /* 0x000000022b157887 */ /* 0x000fe20008800000 */
[----:B------:R-:W1:Y:S01]  /*1cf0*/  LDCU.64 UR26, c[0x0][0x348] ;  /* 0x00006900ff1a77ac */ /* 0x000e620008000a00 */
[----:B--2---:R-:W-:-:S02]  /*1d00*/  UIADD3 UR5, UPT, UPT, UR6, 0x1f, URZ ;  /* 0x0000001f06057890 */ /* 0x004fc4000fffe0ff */
[----:B------:R-:W-:Y:S02]  /*1d10*/  UIADD3 UR46, UPT, UPT, UR6, 0x3e, URZ ;  /* 0x0000003e062e7890 */ /* 0x000fe4000fffe0ff */
[----:B------:R-:W-:Y:S02]  /*1d20*/  USHF.R.S32.HI UR4, URZ, 0x1f, UR5 ;  /* 0x0000001fff047899 */ /* 0x000fe40008011405 */
[----:B---3--:R-:W-:Y:S02]  /*1d30*/  ULEA UR13, UR8, UR13, 0x18 ;  /* 0x0000000d080d7291 */ /* 0x008fe4000f8ec0ff */
[----:B------:R-:W-:Y:S02]  /*1d40*/  ULEA.HI UR4, UR4, UR5, URZ, 0x5 ;  /* 0x0000000504047291 */ /* 0x000fe4000f8f28ff */
[----:B------:R-:W-:Y:S02]  /*1d50*/  UIADD3 UR5, UPT, UPT, UR6, -0x1, URZ ;  /* 0xffffffff06057890 */ /* 0x000fe4000fffe0ff */
[----:B------:R-:W-:-:S02]  /*1d60*/  USHF.R.S32.HI UR41, URZ, 0x5, UR4 ;  /* 0x00000005ff297899 */ /* 0x000fc40008011404 */
[----:B------:R-:W-:Y:S02]  /*1d70*/  UISETP.GE.U32.AND UP2, UPT, UR5, -0x3f, UPT ;  /* 0xffffffc10500788c */ /* 0x000fe4000bf46070 */
[----:B------:R-:W-:Y:S02]  /*1d80*/  UISETP.LT.U32.AND UP0, UPT, UR41, 0x23, UPT ;  /* 0x000000232900788c */ /* 0x000fe4000bf01070 */
[----:B------:R-:W-:Y:S02]  /*1d90*/  ULOP3.LUT UR5, UR7, 0x20, URZ, 0xc0, !UPT ;  /* 0x0000002007057892 */ /* 0x000fe4000f8ec0ff */
[----:B------:R-:W-:Y:S02]  /*1da0*/  USEL UR40, UR41, 0x23, UP0 ;  /* 0x0000002329287887 */ /* 0x000fe40008000000 */
[----:B------:R-:W-:Y:S02]  /*1db0*/  ULEA UR30, UR28, UR13, 0x1 ;  /* 0x0000000d1c1e7291 */ /* 0x000fe4000f8e08ff */
[----:B------:R-:W-:-:S02]  /*1dc0*/  UIADD3 UR4, UPT, UPT, UR40, -0x1, URZ ;  /* 0xffffffff28047890 */ /* 0x000fc4000fffe0ff */
[----:B------:R-:W-:Y:S02]  /*1dd0*/  @UP2 UIADD3 UR4, UPT, UPT, UR40, URZ, URZ ;  /* 0x000000ff28042290 */ /* 0x000fe4000fffe0ff */
[----:B------:R-:W-:Y:S01]  /*1de0*/  USHF.L.U32 UR47, UR22, 0x6, URZ ;  /* 0x00000006162f7899 */ /* 0x000fe200080006ff */
[----:B------:R-:W2:Y:S01]  /*1df0*/  LDCU UR38, c[0x0][0x374] ;  /* 0x00006e80ff2677ac */ /* 0x000ea20008000800 */
[----:B------:R-:W-:Y:S02]  /*1e00*/  ULEA.HI UR45, UR28, UR5, URZ, 0x1b ;  /* 0x000000051c2d7291 */ /* 0x000fe4000f8fd8ff */
[----:B------:R-:W-:Y:S02]  /*1e10*/  UIADD3 UR30, UPT, UPT, UR30, 0x26500, URZ ;  /* 0x000265001e1e7890 */ /* 0x000fe4000fffe0ff */
[----:B------:R-:W-:Y:S02]  /*1e20*/  UIADD3 UR44, UPT, UPT, UR41, -UR40, URZ ;  /* 0x80000028292c7290 */ /* 0x000fe4000fffe0ff */
[----:B------:R-:W-:-:S02]  /*1e30*/  UIADD3 UR29, UPT, UPT, UR4, 0x1, URZ ;  /* 0x00000001041d7890 */ /* 0x000fc4000fffe0ff */
[----:B------:R-:W-:Y:S01]  /*1e40*/  UIADD3 UR43, UPT, UPT, -UR4, URZ, URZ ;  /* 0x000000ff042b7290 */ /* 0x000fe2000fffe1ff */
[----:B-1--4-:R-:W-:-:S11]  /*1e50*/  UMOV UR6, URZ ;  /* 0x000000ff00067c82 */ /* 0x012fd60008000000 */
.L_x_43:
[----:B------:R-:W1:Y:S02]  /*1e60*/  S2UR UR4, SR_CgaCtaId ;  /* 0x00000000000479c3 */ /* 0x000e640000008800 */
[----:B-1----:R-:W-:-:S09]  /*1e70*/  UISETP.NE.AND UP0, UPT, UR4, URZ, UPT ;  /* 0x000000ff0400728c */ /* 0x002fd2000bf05270 */
[----:B------:R-:W-:Y:S05]  /*1e80*/  BRA.U UP0, `(.L_x_24) ;  /* 0x0000000100287547 */ /* 0x000fea000b800000 */
[----:B------:R-:W-:Y:S02]  /*1e90*/  LEA R0, R9, UR13, 0x3 ;  /* 0x0000000d09007c11 */ /* 0x000fe4000f8e18ff */
[----:B------:R-:W-:-:S04]  /*1ea0*/  SHF.L.U32 R2, R8, 0x1f, RZ ;  /* 0x0000001f08027819 */ /* 0x000fc800000006ff */
[----:B------:R-:W1:Y:S02]  /*1eb0*/  SYNCS.PHASECHK.TRANS64.TRYWAIT P0, [R0+URZ+0x2e0], R2 ;  /* 0x0002e002000075a7 */ /* 0x000e6400080011ff */
[----:B-1----:R-:W-:Y:S05]  /*1ec0*/  @!P0 BRA `(.L_x_25) ;  /* 0x0000007000e48947 */ /* 0x002fea0003800000 */
.L_x_165:
[----:B------:R-:W-:Y:S01]  /*1ed0*/  VIADD R9, R9, 0x1 ;  /* 0x0000000109097836 */ /* 0x000fe20000000000 */
[----:B------:R1:W-:Y:S04]  /*1ee0*/  SYNCS.ARRIVE.TRANS64.A1T0 RZ, [R0+URZ+0x2d0], RZ ;  /* 0x0002d0ff00ff79a7 */ /* 0x0003e800081000ff */
[----:B------:R-:W-:-:S04]  /*1ef0*/  ISETP.NE.AND P0, PT, R9, 0x2, PT ;  /* 0x000000020900780c */ /* 0x000fc80003f05270 */
[----:B------:R-:W-:Y:S02]  /*1f00*/  SEL R9, R9, RZ, P0 ;  /* 0x000000ff09097207 */ /* 0x000fe40000000000 */
[----:B-1----:R-:W-:-:S04]  /*1f10*/  SEL R0, RZ, 0x1, P0 ;  /* 0x00000001ff007807 */ /* 0x002fc80000000000 */
[----:B------:R-:W-:-:S07]  /*1f20*/  LOP3.LUT R8, R8, R0, RZ, 0x3c, !PT ;  /* 0x0000000008087212 */ /* 0x000fce00078e3cff */
.L_x_24:
[----:B------:R-:W-:Y:S01]  /*1f30*/  ULEA UR4, UR6, UR13, 0x3 ;  /* 0x0000000d06047291 */ /* 0x000fe2000f8e18ff */
[----:B------:R-:W-:Y:S01]  /*1f40*/  SHF.L.U32 R0, R12, 0x1f, RZ ;  /* 0x0000001f0c007819 */ /* 0x000fe200000006ff */
[----:B------:R-:W-:Y:S02]  /*1f50*/  UISETP.GE.U32.AND UP0, UPT, UR46, 0x3f, UPT ;  /* 0x0000003f2e00788c */ /* 0x000fe4000bf06070 */
[----:B------:R-:W-:Y:S01]  /*1f60*/  ULEA UR19, UR33, UR45, 0x6 ;  /* 0x0000002d21137291 */ /* 0x000fe2000f8e30ff */
[----:B------:R-:W-:-:S04]  /*1f70*/  UMOV UR7, URZ ;  /* 0x000000ff00077c82 */ /* 0x000fc80008000000 */
[----:B------:R1:W3:Y:S01]  /*1f80*/  SYNCS.PHASECHK.TRANS64.TRYWAIT P0, [UR4+0x118], R0 ;  /* 0x00011800ff0075a7 */ /* 0x0002e20008001104 */
[----:B------:R-:W-:-:S04]  /*1f90*/  ULEA.HI UR4, UR32, UR32, URZ, 0x1 ;  /* 0x0000002020047291 */ /* 0x000fc8000f8f08ff */
[----:B------:R-:W-:-:S04]  /*1fa0*/  USHF.L.U32 UR4, UR4, 0x6, URZ ;  /* 0x0000000604047899 */ /* 0x000fc800080006ff */
[----:B------:R-:W-:-:S04]  /*1fb0*/  ULOP3.LUT UR35, UR4, 0xffffff80, URZ, 0xc0, !UPT ;  /* 0xffffff8004237892 */ /* 0x000fc8000f8ec0ff */
[----:B------:R-:W-:Y:S01]  /*1fc0*/  ULOP3.LUT UR35, UR35, 0x40, UR47, 0xf8, !UPT ;  /* 0x0000004023237892 */ /* 0x000fe2000f8ef82f */
[----:B------:R-:W-:Y:S11]  /*1fd0*/  BRA.U !UP0, `(.L_x_26) ;  /* 0x0000000108c87547 */ /* 0x000ff6000b800000 */
[----:B------:R-:W-:Y:S01]  /*1fe0*/  UMOV UR10, UR43 ;  /* 0x0000002b000a7c82 */ /* 0x000fe20008000000 */
[----:B------:R-:W-:Y:S01]  /*1ff0*/  UMOV UR4, UR6 ;  /* 0x0000000600047c82 */ /* 0x000fe20008000000 */
[----:B------:R-:W-:-:S05]  /*2000*/  UMOV UR34, URZ ;  /* 0x000000ff00227c82 */ /* 0x000fca0008000000 */
.L_x_32:
[----:B------:R-:W-:Y:S01]  /*2010*/  ULEA UR33, UR4, UR13, 0x3 ;  /* 0x0000000d04217291 */ /* 0x000fe2000f8e18ff */
[----:B------:R-:W-:Y:S01]  /*2020*/  @P3 MOV R2, 0x3000 ;  /* 0x0000300000023802 */ /* 0x000fe20000000f00 */
[----:B-1-3--:R-:W-:Y:S10]  /*2030*/  @P0 BRA `(.L_x_27) ;  /* 0x00000000000c0947 */ /* 0x00aff40003800000 */
[----:B------:R-:W-:-:S04]  /*2040*/  SHF.L.U32 R3, R12, 0x1f, RZ ;  /* 0x0000001f0c037819 */ /* 0x000fc800000006ff */
[----:B------:R-:W3:Y:S02]  /*2050*/  SYNCS.PHASECHK.TRANS64.TRYWAIT P0, [UR33+0x118], R3 ;  /* 0x00011803ff0075a7 */ /* 0x000ee40008001121 */
[----:B---3--:R-:W-:Y:S05]  /*2060*/  @!P0 BRA `(.L_x_28) ;  /* 0x0000007000908947 */ /* 0x008fea0003800000 */
.L_x_27:
[----:B------:R3:W-:Y:S01]  /*2070*/  @P3 SYNCS.ARRIVE.TRANS64 RZ, [UR33], R2 ;  /* 0x00000002ffff39a7 */ /* 0x0007e20008000021 */
[----:B------:R-:W-:Y:S02]  /*2080*/  ULOP3.LUT UR5, UR21, 0x2, URZ, 0xfc, !UPT ;  /* 0x0000000215057892 */ /* 0x000fe4000f8efcff */
[----:B------:R-:W-:Y:S02]  /*2090*/  UIADD3 UR10, UPT, UPT, UR10, 0x1, URZ ;  /* 0x000000010a0a7890 */ /* 0x000fe4000fffe0ff */
[----:B------:R-:W-:Y:S02]  /*20a0*/  UISETP.NE.AND UP0, UPT, UR5, 0x2, UPT ;  /* 0x000000020500788c */ /* 0x000fe4000bf05270 */
[----:B------:R-:W-:-:S07]  /*20b0*/  UISETP.NE.AND UP2, UPT, UR10, 0x1, UPT ;  /* 0x000000010a00788c */ /* 0x000fce000bf45270 */
[----:B------:R-:W-:Y:S05]  /*20c0*/  BRA.U UP0, `(.L_x_29) ;  /* 0x0000000100047547 */ /* 0x000fea000b800000 */
[----:B--2---:R-:W-:Y:S05]  /*20d0*/  BPT.TRAP 0x1 ;  /* 0x000000040000795c */ /* 0x004fea0000300000 */
.L_x_29:
[----:B------:R-:W-:Y:S04]  /*20e0*/  BSSY.RECONVERGENT B0, `(.L_x_30) ;  /* 0x0000003000007945 */ /* 0x000fe80003800200 */
[----:B------:R-:W-:Y:S05]  /*20f0*/  @!P2 BRA `(.L_x_31) ;  /* 0x000000000004a947 */ /* 0x000fea0003800000 */
[----:B--2---:R-:W-:Y:S05]  /*2100*/  BPT.TRAP 0x1 ;  /* 0x000000040000795c */ /* 0x004fea0000300000 */
.L_x_31:
[----:B--2---:R-:W-:Y:S05]  /*2110*/  BSYNC.RECONVERGENT B0 ;  /* 0x0000000000007941 */ /* 0x004fea0003800200 */
.L_x_30:
[----:B------:R-:W-:Y:S02]  /*2120*/  UIADD3 UR5, UPT, UPT, UR4, 0x1, URZ ;  /* 0x0000000104057890 */ /* 0x000fe4000fffe0ff */
[----:B------:R-:W-:Y:S02]  /*2130*/  ULEA UR32, UR4, UR13, 0xc ;  /* 0x0000000d04207291 */ /* 0x000fe4000f8e60ff */
[----:B------:R-:W-:Y:S02]  /*2140*/  UISETP.NE.AND UP0, UPT, UR5, 0x23, UPT ;  /* 0x000000230500788c */ /* 0x000fe4000bf05270 */
[----:B------:R-:W-:Y:S02]  /*2150*/  UIADD3 UR8, UP1, UPT, UR26, 0x80, URZ ;  /* 0x000000801a087890 */ /* 0x000fe4000ff3e0ff */
[----:B------:R-:W-:Y:S02]  /*2160*/  USEL UR7, URZ, 0x1, UP0 ;  /* 0x00000001ff077887 */ /* 0x000fe40008000000 */
[----:B------:R-:W-:-:S02]  /*2170*/  USEL UR6, UR5, URZ, UP0 ;  /* 0x000000ff05067287 */ /* 0x000fc40008000000 */
[----:B------:R-:W-:Y:S02]  /*2180*/  ULOP3.LUT UR33, UR33, 0xfefffff8, URZ, 0xc0, !UPT ;  /* 0xfefffff821217892 */ /* 0x000fe4000f8ec0ff */
[----:B------:R-:W-:Y:S01]  /*2190*/  ULEA UR5, UR6, UR13, 0x3 ;  /* 0x0000000d06057291 */ /* 0x000fe2000f8e18ff */
[----:B------:R-:W-:Y:S01]  /*21a0*/  LOP3.LUT R12, R12, UR7, RZ, 0x3c, !PT ;  /* 0x000000070c0c7c12 */ /* 0x000fe2000f8e3cff */
[----:B------:R-:W-:Y:S02]  /*21b0*/  UIADD3.X UR9, UPT, UPT, URZ, UR27, URZ, UP1, !UPT ;  /* 0x0000001bff097290 */ /* 0x000fe40008ffe4ff */
[----:B------:R-:W-:Y:S01]  /*21c0*/  UIADD3 UR32, UPT, UPT, UR32, 0x3500, URZ ;  /* 0x0000350020207890 */ /* 0x000fe2000fffe0ff */
[----:B-1----:R-:W-:Y:S01]  /*21d0*/  SHF.L.U32 R0, R12, 0x1f, RZ ;  /* 0x0000001f0c007819 */ /* 0x002fe200000006ff */
[----:B------:R-:W-:Y:S01]  /*21e0*/  UPRMT UR7, URZ, 0x5410, UR24 ;  /* 0x00005410ff077896 */ /* 0x000fe20008000018 */
[----:B------:R-:W-:Y:S02]  /*21f0*/  UMOV UR14, 0x0 ;  /* 0x00000000000e7882 */ /* 0x000fe40000000000 */
[----:B------:R4:W1:Y:S01]  /*2200*/  SYNCS.PHASECHK.TRANS64.TRYWAIT P0, [UR5+0x118], R0 ;  /* 0x00011800ff0075a7 */ /* 0x0008620008001105 */
[----:B------:R-:W-:-:S02]  /*2210*/  ULEA UR5, UR4, UR28, 0xa ;  /* 0x0000001c04057291 */ /* 0x000fc4000f8e50ff */
[----:B------:R-:W-:Y:S02]  /*2220*/  UIADD3 UR4, UP0, UPT, UR26, 0x180, URZ ;  /* 0x000001801a047890 */ /* 0x000fe4000ff1e0ff */
[----:B------:R-:W-:Y:S01]  /*2230*/  ULEA UR5, UR5, UR13, 0x1 ;  /* 0x0000000d05057291 */ /* 0x000fe2000f8e08ff */
[----:B------:R-:W-:Y:S01]  /*2240*/  UMOV UR15, 0x10000000 ;  /* 0x10000000000f7882 */ /* 0x000fe20000000000 */
[----:B------:R-:W-:Y:S02]  /*2250*/  UMOV UR18, UR34 ;  /* 0x0000002200127c82 */ /* 0x000fe40008000000 */
[----:B------:R-:W-:Y:S01]  /*2260*/  UIADD3 UR16, UPT, UPT, UR5, 0x26500, URZ ;  /* 0x0002650005107890 */ /* 0x000fe2000fffe0ff */
[----:B------:R2:W-:Y:S01]  /*2270*/  UTMALDG.3D.2CTA [UR32], [UR8], desc[UR14] ;  /* 0x00000e20080075b4 */ /* 0x0005e20008211000 */
[----:B------:R-:W-:Y:S01]  /*2280*/  UIADD3.X UR5, UPT, UPT, URZ, UR27, URZ, UP0, !UPT ;  /* 0x0000001bff057290 */ /* 0x000fe200087fe4ff */
[----:B------:R-:W-:Y:S01]  /*2290*/  UMOV UR20, UR36 ;  /* 0x0000002400147c82 */ /* 0x000fe20008000000 */
[----:B------:R-:W-:-:S07]  /*22a0*/  UMOV UR17, UR33 ;  /* 0x0000002100117c82 */ /* 0x000fce0008000000 */
[----:B------:R3:W-:Y:S01]  /*22b0*/  UTMALDG.3D.MULTICAST.2CTA [UR16], [UR4], UR7, desc[UR14] ;  /* 0x00000e10040073b4 */ /* 0x0007e20008211807 */
[----:B--2---:R-:W-:Y:S01]  /*22c0*/  UIADD3 UR34, UPT, UPT, UR34, 0x20, URZ ;  /* 0x0000002022227890 */ /* 0x004fe2000fffe0ff */
[----:B---3--:R-:W-:Y:S01]  /*22d0*/  UMOV UR7, UR29 ;  /* 0x0000001d00077c82 */ /* 0x008fe20008000000 */
[----:B------:R-:W-:Y:S01]  /*22e0*/  UMOV UR4, UR6 ;  /* 0x0000000600047c82 */ /* 0x000fe20008000000 */
[----:B----4-:R-:W-:Y:S09]  /*22f0*/  BRA.U UP2, `(.L_x_32) ;  /* 0xfffffffd02447547 */ /* 0x010ff2000b83ffff */
.L_x_26:
[----:B------:R-:W-:Y:S01]  /*2300*/  ULEA UR4, UR6, UR13, 0x3 ;  /* 0x0000000d06047291 */ /* 0x000fe2000f8e18ff */
[----:B-1----:R-:W-:Y:S01]  /*2310*/  SHF.L.U32 R0, R12, 0x1f, RZ ;  /* 0x0000001f0c007819 */ /* 0x002fe200000006ff */
[----:B------:R-:W-:Y:S01]  /*2320*/  @!P1 SYNCS.ARRIVE.TRANS64.A1T0 RZ, [UR13+0x268], RZ ;  /* 0x000268ffffff99a7 */ /* 0x000fe2000810000d */
[----:B------:R-:W-:-:S06]  /*2330*/  UISETP.GT.AND UP0, UPT, UR41, UR40, UPT ;  /* 0x000000282900728c */ /* 0x000fcc000bf04270 */
[----:B---3--:R1:W3:Y:S03]  /*2340*/  SYNCS.PHASECHK.TRANS64.TRYWAIT P0, [UR4+0x118], R0 ;  /* 0x00011800ff0075a7 */ /* 0x0082e60008001104 */
[----:B------:R-:W-:Y:S05]  /*2350*/  BRA.U !UP0, `(.L_x_33) ;  /* 0x0000000108c07547 */ /* 0x000fea000b800000 */
[----:B------:R-:W-:Y:S01]  /*2360*/  UIADD3 UR25, UPT, UPT, UR44, UR7, URZ ;  /* 0x000000072c197290 */ /* 0x000fe2000fffe0ff */
[----:B------:R-:W-:-:S11]  /*2370*/  UMOV UR4, UR6 ;  /* 0x0000000600047c82 */ /* 0x000fd60008000000 */
.L_x_39:
[----:B------:R-:W-:Y:S01]  /*2380*/  ULEA UR9, UR4, UR13, 0x3 ;  /* 0x0000000d04097291 */ /* 0x000fe2000f8e18ff */
[----:B---3--:R-:W-:Y:S01]  /*2390*/  @P3 MOV R2, 0x3000 ;  /* 0x0000300000023802 */ /* 0x008fe20000000f00 */
[----:B-1-34-:R-:W-:Y:S10]  /*23a0*/  @P0 BRA `(.L_x_34) ;  /* 0x00000000000c0947 */ /* 0x01aff40003800000 */
[----:B------:R-:W-:-:S04]  /*23b0*/  SHF.L.U32 R3, R12, 0x1f, RZ ;  /* 0x0000001f0c037819 */ /* 0x000fc800000006ff */
[----:B------:R-:W3:Y:S02]  /*23c0*/  SYNCS.PHASECHK.TRANS64.TRYWAIT P0, [UR9+0x118], R3 ;  /* 0x00011803ff0075a7 */ /* 0x000ee40008001109 */
[----:B---3--:R-:W-:Y:S05]  /*23d0*/  @!P0 BRA `(.L_x_35) ;  /* 0x0000006c00cc8947 */ /* 0x008fea0003800000 */
.L_x_34:
[----:B------:R3:W-:Y:S01]  /*23e0*/  @P3 SYNCS.ARRIVE.TRANS64 RZ, [UR9], R2 ;  /* 0x00000002ffff39a7 */ /* 0x0007e20008000009 */
[----:B------:R-:W-:-:S04]  /*23f0*/  ULOP3.LUT UR5, UR21, 0x2, URZ, 0xfc, !UPT ;  /* 0x0000000215057892 */ /* 0x000fc8000f8efcff */
[----:B------:R-:W-:-:S09]  /*2400*/  UISETP.NE.AND UP0, UPT, UR5, 0x2, UPT ;  /* 0x000000020500788c */ /* 0x000fd2000bf05270 */
[----:B------:R-:W-:Y:S05]  /*2410*/  BRA.U UP0, `(.L_x_36) ;  /* 0x0000000100047547 */ /* 0x000fea000b800000 */
[----:B--2---:R-:W-:Y:S05]  /*2420*/  BPT.TRAP 0x1 ;  /* 0x000000040000795c */ /* 0x004fea0000300000 */
.L_x_36:
[----:B------:R-:W-:Y:S04]  /*2430*/  BSSY.RECONVERGENT B0, `(.L_x_37) ;  /* 0x0000003000007945 */ /* 0x000fe80003800200 */
[----:B------:R-:W-:Y:S05]  /*2440*/  @!P2 BRA `(.L_x_38) ;  /* 0x000000000004a947 */ /* 0x000fea0003800000 */
[----:B--2---:R-:W-:Y:S05]  /*2450*/  BPT.TRAP 0x1 ;  /* 0x000000040000795c */ /* 0x004fea0000300000 */
.L_x_38:
[----:B--2---:R-:W-:Y:S05]  /*2460*/  BSYNC.RECONVERGENT B0 ;  /* 0x0000000000007941 */ /* 0x004fea0003800200 */
.L_x_37:
[----:B------:R-:W-:Y:S02]  /*2470*/  UIADD3 UR5, UPT, UPT, UR4, 0x1, URZ ;  /* 0x0000000104057890 */ /* 0x000fe4000fffe0ff */
[----:B------:R-:W-:Y:S02]  /*2480*/  USHF.L.U32 UR10, UR7, 0x5, URZ ;  /* 0x00000005070a7899 */ /* 0x000fe400080006ff */
[----:B------:R-:W-:Y:S02]  /*2490*/  UISETP.NE.AND UP0, UPT, UR5, 0x23, UPT ;  /* 0x000000230500788c */ /* 0x000fe4000bf05270 */
[----:B------:R-:W-:Y:S02]  /*24a0*/  UIADD3 UR7, UPT, UPT, UR7, 0x1, URZ ;  /* 0x0000000107077890 */ /* 0x000fe4000fffe0ff */
[----:B------:R-:W-:Y:S02]  /*24b0*/  USEL UR8, URZ, 0x1, UP0 ;  /* 0x00000001ff087887 */ /* 0x000fe40008000000 */
[----:B------:R-:W-:-:S02]  /*24c0*/  USEL UR6, UR5, URZ, UP0 ;  /* 0x000000ff05067287 */ /* 0x000fc40008000000 */
[----:B------:R-:W-:Y:S02]  /*24d0*/  UIADD3 UR22, UP0, UPT, UR26, 0x180, URZ ;  /* 0x000001801a167890 */ /* 0x000fe4000ff1e0ff */
[----:B------:R-:W-:Y:S01]  /*24e0*/  LOP3.LUT R12, R12, UR8, RZ, 0x3c, !PT ;  /* 0x000000080c0c7c12 */ /* 0x000fe2000f8e3cff */
[----:B------:R-:W-:Y:S02]  /*24f0*/  ULEA UR8, UR4, UR13, 0xc ;  /* 0x0000000d04087291 */ /* 0x000fe4000f8e60ff */
[----:B------:R-:W-:Y:S01]  /*2500*/  UIADD3 UR14, UP1, UPT, UR26, 0x80, URZ ;  /* 0x000000801a0e7890 */ /* 0x000fe2000ff3e0ff */
[----:B-1----:R-:W-:Y:S01]  /*2510*/  SHF.L.U32 R0, R12, 0x1f, RZ ;  /* 0x0000001f0c007819 */ /* 0x002fe200000006ff */
[----:B------:R-:W-:Y:S02]  /*2520*/  UIADD3.X UR23, UPT, UPT, URZ, UR27, URZ, UP0, !UPT ;  /* 0x0000001bff177290 */ /* 0x000fe400087fe4ff */
[----:B------:R-:W-:Y:S02]  /*2530*/  UISETP.NE.AND UP0, UPT, UR7, UR25, UPT ;  /* 0x000000190700728c */ /* 0x000fe4000bf05270 */
[----:B------:R-:W-:-:S02]  /*2540*/  ULEA UR5, UR6, UR13, 0x3 ;  /* 0x0000000d06057291 */ /* 0x000fc4000f8e18ff */
[----:B------:R-:W-:Y:S02]  /*2550*/  ULOP3.LUT UR9, UR9, 0xfefffff8, URZ, 0xc0, !UPT ;  /* 0xfefffff809097892 */ /* 0x000fe4000f8ec0ff */
[----:B------:R-:W-:Y:S02]  /*2560*/  ULEA UR16, UR4, UR30, 0xb ;  /* 0x0000001e04107291 */ /* 0x000fe4000f8e58ff */
[----:B------:R-:W-:Y:S02]  /*2570*/  UIADD3 UR8, UPT, UPT, UR8, 0x3500, URZ ;  /* 0x0000350008087890 */ /* 0x000fe4000fffe0ff */
[----:B------:R-:W-:Y:S01]  /*2580*/  UIADD3.X UR15, UPT, UPT, URZ, UR27, URZ, UP1, !UPT ;  /* 0x0000001bff0f7290 */ /* 0x000fe20008ffe4ff */
[----:B------:R4:W1:Y:S01]  /*2590*/  SYNCS.PHASECHK.TRANS64.TRYWAIT P0, [UR5+0x118], R0 ;  /* 0x00011800ff0075a7 */ /* 0x0008620008001105 */
[----:B------:R-:W-:Y:S01]  /*25a0*/  UPRMT UR4, URZ, 0x5410, UR24 ;  /* 0x00005410ff047896 */ /* 0x000fe20008000018 */
[----:B------:R-:W-:Y:S01]  /*25b0*/  UMOV UR32, 0x0 ;  /* 0x0000000000207882 */ /* 0x000fe20000000000 */
[----:B------:R-:W-:Y:S01]  /*25c0*/  UMOV UR33, 0x10000000 ;  /* 0x1000000000217882 */ /* 0x000fe20000000000 */
[----:B------:R-:W-:Y:S01]  /*25d0*/  UMOV UR11, UR35 ;  /* 0x00000023000b7c82 */ /* 0x000fe20008000000 */
[----:B------:R-:W-:Y:S01]  /*25e0*/  UMOV UR12, UR36 ;  /* 0x00000024000c7c82 */ /* 0x000fe20008000000 */
[----:B------:R-:W-:Y:S01]  /*25f0*/  UMOV UR20, UR36 ;  /* 0x0000002400147c82 */ /* 0x000fe20008000000 */
[----:B------:R-:W-:Y:S01]  /*2600*/  UMOV UR17, UR9 ;  /* 0x0000000900117c82 */ /* 0x000fe20008000000 */
[----:B------:R-:W-:Y:S01]  /*2610*/  UMOV UR18, UR10 ;  /* 0x0000000a00127c82 */ /* 0x000fe20008000000 */
[----:B------:R-:W-:Y:S01]  /*2620*/  UTMALDG.3D.2CTA [UR8], [UR14], desc[UR32] ;  /* 0x000020080e0075b4 */ /* 0x000fe20008211000 */
[----:B------:R2:W-:Y:S02]  /*2630*/  UTMALDG.3D.MULTICAST.2CTA [UR16], [UR22], UR4, desc[UR32] ;  /* 0x00002010160073b4 */ /* 0x0005e40008211804 */
[----:B--2---:R-:W-:Y:S01]  /*2640*/  UMOV UR4, UR6 ;  /* 0x0000000600047c82 */ /* 0x004fe20008000000 */
[----:B------:R-:W-:Y:S05]  /*2650*/  BRA.U UP0, `(.L_x_39) ;  /* 0xfffffffd00487547 */ /* 0x000fea000b83ffff */
.L_x_33:
[C---:B------:R-:W-:Y:S01]  /*2660*/  LEA R3, R11.reuse, UR13, 0x3 ;  /* 0x0000000d0b037c11 */ /* 0x040fe2000f8e18ff */
[----:B------:R-:W-:Y:S01]  /*2670*/  NOP ;  /* 0x0000000000007918 */ /* 0x000fe20000000000 */
[----:B-1--4-:R-:W-:Y:S02]  /*2680*/  SHF.L.U32 R0, R10, 0x1f, RZ ;  /* 0x0000001f0a007819 */ /* 0x012fe400000006ff */
[----:B------:R-:W-:Y:S02]  /*2690*/  LEA R4, R11, UR13, 0x4 ;  /* 0x0000000d0b047c11 */ /* 0x000fe4000f8e20ff */
[----:B---3--:R-:W1:Y:S02]  /*26a0*/  SYNCS.PHASECHK.TRANS64.TRYWAIT P0, [R3+URZ+0x270], R0 ;  /* 0x00027000030075a7 */ /* 0x008e6400080011ff */
[----:B-1----:R-:W-:Y:S05]  /*26b0*/  @!P0 BRA `(.L_x_40) ;  /* 0x0000006c002c8947 */ /* 0x002fea0003800000 */
.L_x_168:
[----:B------:R-:W3:Y:S01]  /*26c0*/  LDS.128 R4, [R4+0x300] ;  /* 0x0003000004047984 */ /* 0x000ee20000000c00 */
[----:B------:R-:W-:Y:S01]  /*26d0*/  UISETP.GE.AND UP0, UPT, UR42, 0x1, UPT ;  /* 0x000000012a00788c */ /* 0x000fe2000bf06270 */
[----:B------:R-:W-:Y:S01]  /*26e0*/  @!PT LDS RZ, [RZ] ;  /* 0x00000000fffff984 */ /* 0x000fe20000000800 */
[----:B------:R-:W-:Y:S01]  /*26f0*/  @!PT LDS RZ, [RZ] ;  /* 0x00000000fffff984 */ /* 0x000fe20000000800 */
[----:B------:R-:W-:Y:S01]  /*2700*/  @!PT LDS RZ, [RZ] ;  /* 0x00000000fffff984 */ /* 0x000fe20000000800 */
[----:B------:R-:W-:Y:S01]  /*2710*/  @!PT LDS RZ, [RZ] ;  /* 0x00000000fffff984 */ /* 0x000fe20000000800 */
[----:B------:R4:W-:Y:S06]  /*2720*/  MEMBAR.ALL.CTA ;  /* 0x0000000000007992 */ /* 0x0009ec0000008000 */
[----:B----4-:R-:W4:Y:S01]  /*2730*/  FENCE.VIEW.ASYNC.S ;  /* 0x00000000000073c6 */ /* 0x010f220000000000 */
[----:B---3--:R-:W-:-:S13]  /*2740*/  LOP3.LUT P0, RZ, R6, 0x1, RZ, 0xc0, !PT ;  /* 0x0000000106ff7812 */ /* 0x008fda000780c0ff */
[----:B----4-:R-:W-:Y:S01]  /*2750*/  VOTEU.ANY UP1, P0 ;  /* 0x0000000000ff7886 */ /* 0x010fe20000020100 */
[----:B------:R-:W-:-:S13]  /*2760*/  PLOP3.LUT P0, PT, PT, PT, UP1, 0x80, 0x8 ;  /* 0x000000000008781c */ /* 0x000fda0003f0f018 */
[----:B-1----:R-:W-:Y:S02]  /*2770*/  @P0 LOP3.LUT R0, R5, 0xffff, RZ, 0xc0, !PT ;  /* 0x0000ffff05000812 */ /* 0x002fe400078ec0ff */
[----:B------:R-:W-:Y:S02]  /*2780*/  @P0 MOV R2, R4 ;  /* 0x0000000400020202 */ /* 0x000fe40000000f00 */
[----:B------:R-:W-:Y:S01]  /*2790*/  @P0 R2UR UR5, R0 ;  /* 0x00000000000502ca */ /* 0x000fe200000e0000 */
[----:B------:R-:W-:Y:S01]  /*27a0*/  VIADD R0, R3, 0x280 ;  /* 0x0000028003007836 */ /* 0x000fe20000000000 */
[----:B------:R-:W-:Y:S02]  /*27b0*/  @P0 SHF.R.U32.HI R4, RZ, 0x10, R5 ;  /* 0x00000010ff040819 */ /* 0x000fe40000011605 */
[----:B------:R-:W-:Y:S02]  /*27c0*/  @P0 R2UR UR7, R2 ;  /* 0x00000000020702ca */ /* 0x000fe400000e0000 */
[----:B------:R-:W-:-:S02]  /*27d0*/  PRMT R0, RZ, 0x654, R0 ;  /* 0x00000654ff007816 */ /* 0x000fc40000000000 */
[----:B------:R-:W-:Y:S02]  /*27e0*/  @P0 R2UR UR4, R4 ;  /* 0x00000000040402ca */ /* 0x000fe400000e0000 */
[----:B------:R1:W-:Y:S03]  /*27f0*/  SYNCS.ARRIVE.TRANS64.RED.A1T0 RZ, [R0+URZ], RZ ;  /* 0x000000ff00ff79a7 */ /* 0x0003e600081004ff */
[----:B------:R-:W-:-:S04]  /*2800*/  @UP1 UMOV UR31, UR5 ;  /* 0x00000005001f1c82 */ /* 0x000fc80008000000 */
[----:B------:R-:W-:-:S04]  /*2810*/  @UP1 UMOV UR37, UR7 ;  /* 0x0000000700251c82 */ /* 0x000fc80008000000 */
[----:B------:R-:W-:Y:S01]  /*2820*/  @UP1 UMOV UR36, UR4 ;  /* 0x0000000400241c82 */ /* 0x000fe20008000000 */
[----:B------:R-:W-:Y:S05]  /*2830*/  BRA.U !UP0, `(.L_x_41) ;  /* 0x0000000108d47547 */ /* 0x000fea000b800000 */
[----:B------:R-:W2:Y:S01]  /*2840*/  LDCU.128 UR16, c[0x0][0xb10] ;  /* 0x00016200ff1077ac */ /* 0x000ea20008000c00 */
[----:B------:R-:W3:Y:S01]  /*2850*/  LDCU UR12, c[0x0][0xb20] ;  /* 0x00016400ff0c77ac */ /* 0x000ee20008000800 */
[----:B------:R-:W4:Y:S01]  /*2860*/  LDCU UR20, c[0x0][0xb0c] ;  /* 0x00016180ff1477ac */ /* 0x000f220008000800 */
[----:B------:R-:W1:Y:S01]  /*2870*/  LDCU.64 UR8, c[0x0][0xb28] ;  /* 0x00016500ff0877ac */ /* 0x000e620008000a00 */
[----:B------:R-:W-:Y:S02]  /*2880*/  UISETP.NE.AND UP3, UPT, UR42, 0x1, UPT ;  /* 0x000000012a00788c */ /* 0x000fe4000bf65270 */
[----:B--2---:R-:W-:Y:S02]  /*2890*/  UIMAD.WIDE.U32 UR10, UR38, UR19, URZ ;  /* 0x00000013260a72a5 */ /* 0x004fe4000f8e00ff */
[----:B------:R-:W-:Y:S02]  /*28a0*/  UIMAD.WIDE.U32 UR4, UR39, UR16, URZ ;  /* 0x00000010270472a5 */ /* 0x000fe4000f8e00ff */
[----:B------:R-:W-:-:S02]  /*28b0*/  UISETP.NE.AND UP0, UPT, UR18, 0x1, UPT ;  /* 0x000000011200788c */ /* 0x000fc4000bf05270 */
[----:B------:R-:W-:Y:S01]  /*28c0*/  UIMAD.WIDE.U32 UR22, UR31, UR19, URZ ;  /* 0x000000131f1672a5 */ /* 0x000fe2000f8e00ff */
[----:B------:R-:W-:Y:S02]  /*28d0*/  UMOV UR10, UR11 ;  /* 0x0000000b000a7c82 */ /* 0x000fe40008000000 */
[----:B------:R-:W-:Y:S01]  /*28e0*/  UMOV UR4, UR5 ;  /* 0x0000000500047c82 */ /* 0x000fe20008000000 */
[----:B---3--:R-:W-:Y:S02]  /*28f0*/  USHF.R.U32.HI UR10, URZ, UR12, UR10 ;  /* 0x0000000cff0a7299 */ /* 0x008fe4000801160a */
[----:B----4-:R-:W-:Y:S02]  /*2900*/  UISETP.NE.AND UP2, UPT, UR20, 0x1, UPT ;  /* 0x000000011400788c */ /* 0x010fe4000bf45270 */
[----:B------:R-:W-:Y:S02]  /*2910*/  USHF.R.U32.HI UR4, URZ, UR17, UR4 ;  /* 0x00000011ff047299 */ /* 0x000fe40008011604 */
[----:B------:R-:W-:-:S02]  /*2920*/  USEL UR5, UR38, UR10, !UP0 ;  /* 0x0000000a26057287 */ /* 0x000fc4000c000000 */
[----:B------:R-:W-:Y:S02]  /*2930*/  USEL UR7, UR39, UR4, !UP2 ;  /* 0x0000000427077287 */ /* 0x000fe4000d000000 */
[----:B-1----:R-:W-:Y:S01]  /*2940*/  UIMAD.WIDE.U32 UR10, UR5, UR8, URZ ;  /* 0x00000008050a72a5 */ /* 0x002fe2000f8e00ff */
[----:B------:R-:W-:Y:S01]  /*2950*/  UMOV UR4, UR23 ;  /* 0x0000001700047c82 */ /* 0x000fe20008000000 */
[----:B------:R-:W-:Y:S02]  /*2960*/  UIMAD.WIDE.U32 UR14, UR37, UR16, URZ ;  /* 0x00000010250e72a5 */ /* 0x000fe4000f8e00ff */
[----:B------:R-:W-:-:S03]  /*2970*/  UIMAD.WIDE.U32 UR22, UR7, UR8, URZ ;  /* 0x00000008071672a5 */ /* 0x000fc6000f8e00ff */
[----:B------:R-:W-:Y:S01]  /*2980*/  UMOV UR10, UR11 ;  /* 0x0000000b000a7c82 */ /* 0x000fe20008000000 */
[----:B------:R-:W-:Y:S02]  /*2990*/  USHF.R.U32.HI UR4, URZ, UR12, UR4 ;  /* 0x0000000cff047299 */ /* 0x000fe40008011604 */
[----:B------:R-:W-:Y:S01]  /*29a0*/  @UP3 USHF.R.U32.HI UR5, URZ, UR9, UR10 ;  /* 0x00000009ff053299 */ /* 0x000fe2000801160a */
[----:B------:R-:W-:Y:S01]  /*29b0*/  UMOV UR14, UR15 ;  /* 0x0000000f000e7c82 */ /* 0x000fe20008000000 */
[----:B------:R-:W-:Y:S01]  /*29c0*/  UMOV UR22, UR23 ;  /* 0x0000001700167c82 */ /* 0x000fe20008000000 */
[----:B------:R-:W-:Y:S02]  /*29d0*/  USHF.R.U32.HI UR17, URZ, UR17, UR14 ;  /* 0x00000011ff117299 */ /* 0x000fe4000801160e */
[----:B------:R-:W-:Y:S02]  /*29e0*/  USEL UR4, UR31, UR4, !UP0 ;  /* 0x000000041f047287 */ /* 0x000fe4000c000000 */
[----:B------:R-:W-:-:S02]  /*29f0*/  @UP3 USHF.R.U32.HI UR7, URZ, UR9, UR22 ;  /* 0x00000009ff073299 */ /* 0x000fc40008011616 */
[----:B------:R-:W-:Y:S02]  /*2a00*/  UIMAD UR10, UR42, UR5, URZ ;  /* 0x000000052a0a72a4 */ /* 0x000fe4000f8e02ff */
[----:B------:R-:W-:Y:S02]  /*2a10*/  USEL UR5, UR37, UR17, !UP2 ;  /* 0x0000001125057287 */ /* 0x000fe4000d000000 */
[----:B------:R-:W-:Y:S02]  /*2a20*/  UIMAD UR12, UR42, UR7, URZ ;  /* 0x000000072a0c72a4 */ /* 0x000fe4000f8e02ff */
[----:B------:R-:W-:Y:S02]  /*2a30*/  UISETP.GE.AND UP0, UPT, UR4, UR10, UPT ;  /* 0x0000000a0400728c */ /* 0x000fe4000bf06270 */
[----:B------:R-:W-:Y:S02]  /*2a40*/  UIMAD.WIDE.U32 UR10, UR4, UR8, URZ ;  /* 0x00000008040a72a5 */ /* 0x000fe4000f8e00ff */
[----:B------:R-:W-:-:S02]  /*2a50*/  UISETP.GE.OR UP0, UPT, UR5, UR12, UP0 ;  /* 0x0000000c0500728c */ /* 0x000fc40008706670 */
[----:B------:R-:W-:Y:S02]  /*2a60*/  UIMAD.WIDE.U32 UR14, UR5, UR8, URZ ;  /* 0x00000008050e72a5 */ /* 0x000fe4000f8e00ff */
[----:B------:R-:W-:Y:S01]  /*2a70*/  UIADD3 UR12, UPT, UPT, -UR5, URZ, URZ ;  /* 0x000000ff050c7290 */ /* 0x000fe2000fffe1ff */
[----:B------:R-:W-:Y:S01]  /*2a80*/  UMOV UR10, UR11 ;  /* 0x0000000b000a7c82 */ /* 0x000fe20008000000 */
[----:B------:R-:W-:Y:S02]  /*2a90*/  UIADD3 UR11, UPT, UPT, -UR4, URZ, URZ ;  /* 0x000000ff040b7290 */ /* 0x000fe4000fffe1ff */
[----:B------:R-:W-:-:S03]  /*2aa0*/  USHF.R.U32.HI UR10, URZ, UR9, UR10 ;  /* 0x00000009ff0a7299 */ /* 0x000fc6000801160a */
[----:B------:R-:W-:Y:S01]  /*2ab0*/  @!UP0 UMOV UR8, UR15 ;  /* 0x0000000f00088c82 */ /* 0x000fe20008000000 */
[----:B------:R-:W-:Y:S02]  /*2ac0*/  UIMAD UR11, UR18, UR11, UR31 ;  /* 0x0000000b120b72a4 */ /* 0x000fe4000f8e021f */
[----:B------:R-:W-:Y:S02]  /*2ad0*/  USEL UR10, UR4, UR10, !UP3 ;  /* 0x0000000a040a7287 */ /* 0x000fe4000d800000 */
[----:B------:R-:W-:Y:S02]  /*2ae0*/  @!UP0 USHF.R.U32.HI UR8, URZ, UR9, UR8 ;  /* 0x00000009ff088299 */ /* 0x000fe40008011608 */
[----:B------:R-:W-:Y:S02]  /*2af0*/  UIADD3 UR9, UPT, UPT, -UR10, URZ, URZ ;  /* 0x000000ff0a097290 */ /* 0x000fe4000fffe1ff */
[----:B------:R-:W-:Y:S02]  /*2b00*/  @!UP0 USEL UR8, UR5, UR8, !UP3 ;  /* 0x0000000805088287 */ /* 0x000fe4000d800000 */
[----:B------:R-:W-:-:S02]  /*2b10*/  UIMAD UR9, UR42, UR9, UR4 ;  /* 0x000000092a0972a4 */ /* 0x000fc4000f8e0204 */
[----:B------:R-:W-:Y:S02]  /*2b20*/  @!UP0 UIADD3 UR10, UPT, UPT, UR10, -UR8, URZ ;  /* 0x800000080a0a8290 */ /* 0x000fe4000fffe0ff */
[----:B------:R-:W-:Y:S02]  /*2b30*/  @!UP0 UIMAD UR8, UR9, UR7, UR8 ;  /* 0x00000007090882a4 */ /* 0x000fe4000f8e0208 */
[----:B------:R-:W-:Y:S02]  /*2b40*/  @!UP0 UIMAD UR4, UR42, UR10, UR5 ;  /* 0x0000000a2a0482a4 */ /* 0x000fe4000f8e0205 */
[----:B------:R-:W-:Y:S02]  /*2b50*/  UIMAD UR7, UR20, UR12, UR37 ;  /* 0x0000000c140772a4 */ /* 0x000fe4000f8e0225 */
[----:B------:R-:W-:Y:S01]  /*2b60*/  UIMAD UR31, UR4, UR18, UR11 ;  /* 0x00000012041f72a4 */ /* 0x000fe2000f8e020b */
[----:B------:R-:W-:Y:S02]  /*2b70*/  @!UP0 UMOV UR5, UR8 ;  /* 0x0000000800058c82 */ /* 0x000fe40008000000 */
[----:B------:R-:W-:-:S12]  /*2b80*/  UIMAD UR37, UR5, UR20, UR7 ;  /* 0x00000014052572a4 */ /* 0x000fd8000f8e0207 */
.L_x_41:
[----:B------:R-:W3:Y:S02]  /*2b90*/  LDCU UR4, c[0x0][0xb30] ;  /* 0x00016600ff0477ac */ /* 0x000ee40008000800 */
[----:B---3--:R-:W-:-:S09]  /*2ba0*/  UISETP.NE.AND UP0, UPT, UR4, 0x1, UPT ;  /* 0x000000010400788c */ /* 0x008fd2000bf05270 */
[----:B------:R-:W-:Y:S05]  /*2bb0*/  BRA.U UP0, `(.L_x_42) ;  /* 0x0000000100447547 */ /* 0x000fea000b800000 */
[----:B------:R-:W3:Y:S01]  /*2bc0*/  LDCU.128 UR16, c[0x0][0xb10] ;  /* 0x00016200ff1077ac */ /* 0x000ee20008000c00 */
[----:B------:R-:W4:Y:S01]  /*2bd0*/  LDCU UR10, c[0x0][0xb0c] ;  /* 0x00016180ff0a77ac */ /* 0x000f220008000800 */
[----:B------:R-:W1:Y:S01]  /*2be0*/  LDCU UR7, c[0x0][0xb20] ;  /* 0x00016400ff0777ac */ /* 0x000e620008000800 */
[----:B---3--:R-:W-:Y:S02]  /*2bf0*/  UIMAD.WIDE.U32 UR8, UR37, UR16, URZ ;  /* 0x00000010250872a5 */ /* 0x008fe4000f8e00ff */
[----:B------:R-:W-:Y:S02]  /*2c00*/  UIMAD.WIDE.U32 UR4, UR31, UR19, URZ ;  /* 0x000000131f0472a5 */ /* 0x000fe4000f8e00ff */
[----:B----4-:R-:W-:Y:S02]  /*2c10*/  UISETP.NE.AND UP2, UPT, UR10, 0x1, UPT ;  /* 0x000000010a00788c */ /* 0x010fe4000bf45270 */
[----:B------:R-:W-:Y:S01]  /*2c20*/  UISETP.NE.AND UP0, UPT, UR18, 0x1, UPT ;  /* 0x000000011200788c */ /* 0x000fe2000bf05270 */
[----:B------:R-:W-:-:S02]  /*2c30*/  UMOV UR8, UR9 ;  /* 0x0000000900087c82 */ /* 0x000fc40008000000 */
[----:B------:R-:W-:Y:S01]  /*2c40*/  UMOV UR4, UR5 ;  /* 0x0000000500047c82 */ /* 0x000fe20008000000 */
[----:B------:R-:W-:Y:S02]  /*2c50*/  USHF.R.U32.HI UR17, URZ, UR17, UR8 ;  /* 0x00000011ff117299 */ /* 0x000fe40008011608 */
[----:B-1----:R-:W-:Y:S02]  /*2c60*/  USHF.R.U32.HI UR4, URZ, UR7, UR4 ;  /* 0x00000007ff047299 */ /* 0x002fe40008011604 */
[----:B------:R-:W-:Y:S02]  /*2c70*/  USEL UR5, UR37, UR17, !UP2 ;  /* 0x0000001125057287 */ /* 0x000fe4000d000000 */
[----:B------:R-:W-:-:S04]  /*2c80*/  USEL UR4, UR31, UR4, !UP0 ;  /* 0x000000041f047287 */ /* 0x000fc8000c000000 */
[----:B------:R-:W-:Y:S02]  /*2c90*/  UIADD3 UR7, UPT, UPT, UR5, -UR4, URZ ;  /* 0x8000000405077290 */ /* 0x000fe4000fffe0ff */
[----:B------:R-:W-:Y:S02]  /*2ca0*/  UIADD3 UR4, UPT, UPT, -UR5, UR4, URZ ;  /* 0x0000000405047290 */ /* 0x000fe4000fffe1ff */
[----:B------:R-:W-:Y:S02]  /*2cb0*/  UIMAD UR31, UR7, UR18, UR31 ;  /* 0x00000012071f72a4 */ /* 0x000fe4000f8e021f */
[----:B------:R-:W-:-:S12]  /*2cc0*/  UIMAD UR37, UR4, UR10, UR37 ;  /* 0x0000000a042572a4 */ /* 0x000fd8000f8e0225 */
.L_x_42:
[----:B------:R-:W-:Y:S01]  /*2cd0*/  VIADD R11, R11, 0x1 ;  /* 0x000000010b0b7836 */ /* 0x000fe20000000000 */
[----:B------:R-:W-:Y:S02]  /*2ce0*/  R2UR UR5, R51 ;  /* 0x00000000330572ca */ /* 0x000fe400000e0000 */
[----:B------:R-:W-:Y:S02]  /*2cf0*/  R2UR UR4, R50 ;  /* 0x00000000320472ca */ /* 0x000fe400000e0000 */
[C---:B------:R-:W-:Y:S02]  /*2d00*/  ISETP.NE.AND P0, PT, R11.reuse, 0x2, PT ;  /* 0x000000020b00780c */ /* 0x040fe40003f05270 */
[----:B------:R-:W-:Y:S02]  /*2d10*/  PLOP3.LUT P1, PT, PT, PT, PT, 0x80, 0x8 ;  /* 0x000000000008781c */ /* 0x000fe40003f2f070 */
[----:B-1----:R-:W-:Y:S02]  /*2d20*/  SEL R0, RZ, 0x1, P0 ;  /* 0x00000001ff007807 */ /* 0x002fe40000000000 */
[----:B------:R-:W-:-:S02]  /*2d30*/  SEL R11, R11, RZ, P0 ;  /* 0x000000ff0b0b7207 */ /* 0x000fc40000000000 */
[----:B------:R-:W-:Y:S01]  /*2d40*/  LOP3.LUT R10, R10, R0, RZ, 0x3c, !PT ;  /* 0x000000000a0a7212 */ /* 0x000fe200078e3cff */
[----:B------:R-:W-:Y:S02]  /*2d50*/  UIADD3 UR32, UPT, UPT, UR37, UR5, URZ ;  /* 0x0000000525207290 */ /* 0x000fe4000fffe0ff */
[----:B------:R-:W-:Y:S01]  /*2d60*/  UIADD3 UR33, UPT, UPT, UR31, UR4, URZ ;  /* 0x000000041f217290 */ /* 0x000fe2000fffe0ff */
[----:B------:R-:W-:Y:S11]  /*2d70*/  BRA.U UP1, `(.L_x_43) ;  /* 0xfffffff101387547 */ /* 0x000ff6000b83ffff */
[----:B------:R-:W-:Y:S01]  /*2d80*/  UIADD3 UR13, UPT, UPT, UR13, 0x118, URZ ;  /* 0x000001180d0d7890 */ /* 0x000fe2000fffe0ff */
[----:B------:R-:W-:-:S03]  /*2d90*/  SHF.L.U32 R2, R12, 0x1f, RZ ;  /* 0x0000001f0c027819 */ /* 0x000fc600000006ff */
[----:B------:R-:W-:-:S09]  /*2da0*/  ULEA UR4, UR6, UR13, 0x3 ;  /* 0x0000000d06047291 */ /* 0x000fd2000f8e18ff */
[----:B------:R-:W1:Y:S02]  /*2db0*/  SYNCS.PHASECHK.TRANS64.TRYWAIT P0, [UR4], R2 ;  /* 0x00000002ff0075a7 */ /* 0x000e640008001104 */
[----:B-1----:R-:W-:Y:S05]  /*2dc0*/  @!P0 BRA `(.L_x_44) ;  /* 0x00000064007c8947 */ /* 0x002fea0003800000 */
.L_x_170:
[----:B------:R-:W-:-:S04]  /*2dd0*/  UIADD3 UR4, UPT, UPT, UR6, 0x1, URZ ;  /* 0x0000000106047890 */ /* 0x000fc8000fffe0ff */
[----:B------:R-:W-:-:S04]  /*2de0*/  UISETP.NE.AND UP0, UPT, UR4, 0x23, UPT ;  /* 0x000000230400788c */ /* 0x000fc8000bf05270 */
[----:B------:R-:W-:Y:S02]  /*2df0*/  USEL UR6, URZ, 0x1, UP0 ;  /* 0x00000001ff067887 */ /* 0x000fe40008000000 */
[----:B------:R-:W-:-:S04]  /*2e00*/  USEL UR4, UR4, URZ, UP0 ;  /* 0x000000ff04047287 */ /* 0x000fc80008000000 */
[----:B------:R-:W-:Y:S01]  /*2e10*/  ULEA UR5, UR4, UR13, 0x3 ;  /* 0x0000000d04057291 */ /* 0x000fe2000f8e18ff */
[----:B-1----:R-:W-:-:S04]  /*2e20*/  LOP3.LUT R2, R12, UR6, RZ, 0x3c, !PT ;  /* 0x000000060c027c12 */ /* 0x002fc8000f8e3cff */
[----:B------:R-:W-:-:S04]  /*2e30*/  SHF.L.U32 R3, R2, 0x1f, RZ ;  /* 0x0000001f02037819 */ /* 0x000fc800000006ff */
[----:B------:R-:W1:Y:S02]  /*2e40*/  SYNCS.PHASECHK.TRANS64.TRYWAIT P0, [UR5], R3 ;  /* 0x00000003ff0075a7 */ /* 0x000e640008001105 */
[----:B-1----:R-:W-:Y:S05]  /*2e50*/  @!P0 BRA `(.L_x_45) ;  /* 0x0000006400708947 */ /* 0x002fea0003800000 */
.L_x_172:
[----:B------:R-:W-:-:S04]  /*2e60*/  UIADD3 UR4, UPT, UPT, UR4, 0x1, URZ ;  /* 0x0000000104047890 */ /* 0x000fc8000fffe0ff */
[----:B------:R-:W-:-:S04]  /*2e70*/  UISETP.NE.AND UP0, UPT, UR4, 0x23, UPT ;  /* 0x000000230400788c */ /* 0x000fc8000bf05270 */
[----:B------:R-:W-:Y:S02]  /*2e80*/  USEL UR6, URZ, 0x1, UP0 ;  /* 0x00000001ff067887 */ /* 0x000fe40008000000 */
[----:B------:R-:W-:-:S04]  /*2e90*/  USEL UR4, UR4, URZ, UP0 ;  /* 0x000000ff04047287 */ /* 0x000fc80008000000 */
[----:B------:R-:W-:Y:S01]  /*2ea0*/  ULEA UR5, UR4, UR13, 0x3 ;  /* 0x0000000d04057291 */ /* 0x000fe2000f8e18ff */
[----:B------:R-:W-:-:S04]  /*2eb0*/  LOP3.LUT R2, R2, UR6, RZ, 0x3c, !PT ;  /* 0x0000000602027c12 */ /* 0x000fc8000f8e3cff */
[----:B-1----:R-:W-:-:S04]  /*2ec0*/  SHF.L.U32 R3, R2, 0x1f, RZ ;  /* 0x0000001f02037819 */ /* 0x002fc800000006ff */
[----:B------:R-:W1:Y:S02]  /*2ed0*/  SYNCS.PHASECHK.TRANS64.TRYWAIT P0, [UR5], R3 ;  /* 0x00000003ff0075a7 */ /* 0x000e640008001105 */
[----:B-1----:R-:W-:Y:S05]  /*2ee0*/  @!P0 BRA `(.L_x_46) ;  /* 0x0000006400648947 */ /* 0x002fea0003800000 */
.L_x_174:
        /* <DEDUP_REMOVED lines=9> */
.L_x_176:
        /* <DEDUP_REMOVED lines=9> */
.L_x_178:
        /* <DEDUP_REMOVED lines=9> */
.L_x_180:
        /* <DEDUP_REMOVED lines=9> */
.L_x_182:
        /* <DEDUP_REMOVED lines=9> */
.L_x_184:
        /* <DEDUP_REMOVED lines=9> */
.L_x_186:
        /* <DEDUP_REMOVED lines=9> */
.L_x_188:
        /* <DEDUP_REMOVED lines=9> */
.L_x_190:
        /* <DEDUP_REMOVED lines=9> */
.L_x_192:
        /* <DEDUP_REMOVED lines=9> */
.L_x_194:
        /* <DEDUP_REMOVED lines=9> */
.L_x_196:
        /* <DEDUP_REMOVED lines=9> */
.L_x_198:
        /* <DEDUP_REMOVED lines=9> */
.L_x_200:
        /* <DEDUP_REMOVED lines=9> */
.L_x_202:
        /* <DEDUP_REMOVED lines=9> */
.L_x_204:
        /* <DEDUP_REMOVED lines=9> */
.L_x_206:
        /* <DEDUP_REMOVED lines=9> */
.L_x_208:
        /* <DEDUP_REMOVED lines=9> */
.L_x_210:
        /* <DEDUP_REMOVED lines=9> */
.L_x_212:
        /* <DEDUP_REMOVED lines=9> */
.L_x_214:
        /* <DEDUP_REMOVED lines=9> */
.L_x_216:
        /* <DEDUP_REMOVED lines=9> */
.L_x_218:
        /* <DEDUP_REMOVED lines=9> */
.L_x_220:
        /* <DEDUP_REMOVED lines=9> */
.L_x_222:
        /* <DEDUP_REMOVED lines=9> */
.L_x_224:
        /* <DEDUP_REMOVED lines=9> */
.L_x_226:
        /* <DEDUP_REMOVED lines=9> */
.L_x_228:
        /* <DEDUP_REMOVED lines=9> */
.L_x_230:
        /* <DEDUP_REMOVED lines=9> */
.L_x_232:
        /* <DEDUP_REMOVED lines=9> */
.L_x_234:
        /* <DEDUP_REMOVED lines=9> */
.L_x_236:
[----:B------:R-:W-:-:S04]  /*4060*/  UIADD3 UR4, UPT, UPT, UR4, 0x1, URZ ;  /* 0x0000000104047890 */ /* 0x000fc8000fffe0ff */
[----:B------:R-:W-:-:S04]  /*4070*/  UISETP.NE.AND UP0, UPT, UR4, 0x23, UPT ;  /* 0x000000230400788c */ /* 0x000fc8000bf05270 */
[----:B------:R-:W-:Y:S02]  /*4080*/  USEL UR5, URZ, 0x1, UP0 ;  /* 0x00000001ff057887 */ /* 0x000fe40008000000 */
[----:B------:R-:W-:-:S04]  /*4090*/  USEL UR4, UR4, URZ, UP0 ;  /* 0x000000ff04047287 */ /* 0x000fc80008000000 */
[----:B------:R-:W-:Y:S01]  /*40a0*/  ULEA UR4, UR4, UR13, 0x3 ;  /* 0x0000000d04047291 */ /* 0x000fe2000f8e18ff */
[----:B------:R-:W-:-:S04]  /*40b0*/  LOP3.LUT R2, R2, UR5, RZ, 0x3c, !PT ;  /* 0x0000000502027c12 */ /* 0x000fc8000f8e3cff */
[----:B------:R-:W-:Y:S01]  /*40c0*/  SHF.L.U32 R2, R2, 0x1f, RZ ;  /* 0x0000001f02027819 */ /* 0x000fe200000006ff */
[----:B-1----:R-:W-:-:S07]  /*40d0*/  IMAD.U32 R0, RZ, RZ, UR4 ;  /* 0x00000004ff007e24 */ /* 0x002fce000f8e00ff */
.L_x_78:
[----:B-1----:R1:W3:Y:S02]  /*40e0*/  SYNCS.PHASECHK.TRANS64.TRYWAIT P0, [R0+URZ], R2 ;  /* 0x00000002000075a7 */ /* 0x0022e400080011ff */
[----:B---3--:R-:W-:Y:S05]  /*40f0*/  @!P0 NANOSLEEP.SYNCS 0x989680 ;  /* 0x009896800000895d */ /* 0x008fea0003900000 */
[----:B------:R-:W3:Y:S02]  /*4100*/  @!P0 SYNCS.PHASECHK.TRANS64 P0, [R0+URZ], R2 ;  /* 0x00000002000085a7 */ /* 0x000ee400080010ff */
[----:B--23--:R-:W-:Y:S05]  /*4110*/  @P0 EXIT ;  /* 0x000000000000094d */ /* 0x00cfea0003800000 */
[----:B------:R-:W-:Y:S05]  /*4120*/  BRA `(.L_x_78) ;  /* 0xfffffffc00ec7947 */ /* 0x000fea000383ffff */
.L_x_23:
[----:B------:R-:W2:Y:S02]  /*4130*/  S2UR UR4, SR_CgaCtaId ;  /* 0x00000000000479c3 */ /* 0x000ea40000008800 */
[----:B--2---:R-:W-:-:S04]  /*4140*/  UISETP.NE.AND UP0, UPT, UR4, URZ, UPT ;  /* 0x000000ff0400728c */ /* 0x004fc8000bf05270 */
[----:B------:R-:W-:-:S09]  /*4150*/  UISETP.NE.OR UP0, UPT, UR20, 0x1, UP0 ;  /* 0x000000011400788c */ /* 0x000fd20008705670 */
[----:B------:R-:W-:Y:S05]  /*4160*/  BRA.U UP0, `(.L_x_79) ;  /* 0x00000005004c7547 */ /* 0x000fea000b800000 */
[----:B------:R-:W2:Y:S01]  /*4170*/  S2UR UR5, SR_CgaCtaId ;  /* 0x00000000000579c3 */ /* 0x000ea20000008800 */
[----:B------:R-:W-:Y:S01]  /*4180*/  UMOV UR4, 0x400 ;  /* 0x0000040000047882 */ /* 0x000fe20000000000 */
[----:B------:R-:W-:Y:S01]  /*4190*/  ISETP.GE.U32.AND P2, PT, R3, 0x4, PT ;  /* 0x000000040300780c */ /* 0x000fe20003f46070 */
[----:B------:R-:W-:Y:S01]  /*41a0*/  IMAD.MOV.U32 R12, RZ, RZ, 0x1 ;  /* 0x00000001ff0c7424 */ /* 0x000fe200078e00ff */
[----:B------:R-:W-:Y:S02]  /*41b0*/  CS2R R10, SRZ ;  /* 0x00000000000a7805 */ /* 0x000fe4000001ff00 */
[----:B------:R-:W-:Y:S01]  /*41c0*/  CS2R R8, SRZ ;  /* 0x0000000000087805 */ /* 0x000fe2000001ff00 */
[----:B--2---:R-:W-:-:S03]  /*41d0*/  ULEA UR6, UR5, UR4, 0x18 ;  /* 0x0000000405067291 */ /* 0x004fc6000f8ec0ff */
[----:B------:R-:W-:-:S09]  /*41e0*/  UMOV UR5, URZ ;  /* 0x000000ff00057c82 */ /* 0x000fd20008000000 */
.L_x_83:
[----:B------:R-:W-:Y:S02]  /*41f0*/  LEA R0, R8, UR6, 0x3 ;  /* 0x0000000608007c11 */ /* 0x000fe4000f8e18ff */
[----:B------:R-:W-:-:S03]  /*4200*/  SHF.L.U32 R4, R9, 0x1f, RZ ;  /* 0x0000001f09047819 */ /* 0x000fc600000006ff */
[----:B------:R-:W-:Y:S01]  /*4210*/  VIADD R5, R0, 0x2e0 ;  /* 0x000002e000057836 */ /* 0x000fe20000000000 */
[----:B------:R-:W2:Y:S02]  /*4220*/  SYNCS.PHASECHK.TRANS64.TRYWAIT P0, [R0+URZ+0x2d0], R4 ;  /* 0x0002d004000075a7 */ /* 0x000ea400080011ff */
[----:B--2---:R-:W-:Y:S05]  /*4230*/  @!P0 BRA `(.L_x_80) ;  /* 0x0000005c00908947 */ /* 0x004fea0003800000 */
.L_x_237:
[----:B------:R-:W-:Y:S01]  /*4240*/  ULEA UR4, UR5, UR6, 0x3 ;  /* 0x0000000605047291 */ /* 0x000fe2000f8e18ff */
[----:B--2---:R-:W-:Y:S01]  /*4250*/  PRMT R0, RZ, 0x654, R5 ;  /* 0x00000654ff007816 */ /* 0x004fe20000000005 */
[----:B------:R-:W-:Y:S01]  /*4260*/  @!P2 IMAD.MOV.U32 R4, RZ, RZ, 0x10 ;  /* 0x00000010ff04a424 */ /* 0x000fe200078e00ff */
[----:B------:R-:W-:Y:S01]  /*4270*/  SHF.L.U32 R5, R12, 0x1f, RZ ;  /* 0x0000001f0c057819 */ /* 0x000fe200000006ff */
[----:B------:R-:W-:Y:S01]  /*4280*/  UIADD3 UR7, UPT, UPT, UR4, 0x270, URZ ;  /* 0x0000027004077890 */ /* 0x000fe2000fffe0ff */
[----:B------:R2:W-:Y:S05]  /*4290*/  SYNCS.ARRIVE.TRANS64.RED.A1T0 RZ, [R0+URZ], RZ ;  /* 0x000000ff00ff79a7 */ /* 0x0005ea00081004ff */
[----:B------:R-:W-:Y:S01]  /*42a0*/  IMAD.U32 R6, RZ, RZ, UR7 ;  /* 0x00000007ff067e24 */ /* 0x000fe2000f8e00ff */
[----:B------:R-:W3:Y:S04]  /*42b0*/  SYNCS.PHASECHK.TRANS64.TRYWAIT P0, [UR4+0x280], R5 ;  /* 0x00028005ff0075a7 */ /* 0x000ee80008001104 */
[----:B------:R-:W-:Y:S01]  /*42c0*/  PRMT R6, R3, 0x654, R6 ;  /* 0x0000065403067816 */ /* 0x000fe20000000006 */
[----:B--23--:R-:W-:Y:S06]  /*42d0*/  @!P0 BRA `(.L_x_81) ;  /* 0x0000005c007c8947 */ /* 0x00cfec0003800000 */
.L_x_239:
[----:B------:R-:W-:Y:S01]  /*42e0*/  ULEA UR8, UR5, UR6, 0x4 ;  /* 0x0000000605087291 */ /* 0x000fe2000f8e20ff */
[----:B------:R-:W-:Y:S01]  /*42f0*/  SEL R2, R6, R2, !P2 ;  /* 0x0000000206027207 */ /* 0x000fe20005000000 */
[----:B------:R-:W-:Y:S01]  /*4300*/  UIADD3 UR9, UPT, UPT, UR4, 0x270, URZ ;  /* 0x0000027004097890 */ /* 0x000fe2000fffe0ff */
[----:B--2---:R-:W-:Y:S01]  /*4310*/  LEA R0, R11, UR6, 0x3 ;  /* 0x000000060b007c11 */ /* 0x004fe2000f8e18ff */
[----:B------:R-:W-:Y:S01]  /*4320*/  UIADD3 UR8, UPT, UPT, UR8, 0x300, URZ ;  /* 0x0000030008087890 */ /* 0x000fe2000fffe0ff */
[----:B------:R2:W-:Y:S01]  /*4330*/  @!P2 SYNCS.ARRIVE.TRANS64.RED RZ, [R2+URZ], R4 ;  /* 0x0000000402ffa9a7 */ /* 0x0005e200080004ff */
[----:B------:R-:W-:Y:S01]  /*4340*/  UIADD3 UR4, UPT, UPT, UR5, 0x1, URZ ;  /* 0x0000000105047890 */ /* 0x000fe2000fffe0ff */
[----:B------:R-:W-:-:S03]  /*4350*/  VIADD R8, R8, 0x1 ;  /* 0x0000000108087836 */ /* 0x000fc60000000000 */
[----:B------:R-:W-:Y:S02]  /*4360*/  UISETP.NE.AND UP0, UPT, UR4, 0x2, UPT ;  /* 0x000000020400788c */ /* 0x000fe4000bf05270 */
[----:B------:R-:W-:Y:S01]  /*4370*/  ISETP.NE.AND P0, PT, R8, 0x2, PT ;  /* 0x000000020800780c */ /* 0x000fe20003f05270 */
[----:B------:R-:W-:Y:S06]  /*4380*/  UGETNEXTWORKID.BROADCAST [UR8], [UR9] ;  /* 0x00000000080073ca */ /* 0x000fec0008000100 */
[----:B------:R-:W-:Y:S02]  /*4390*/  USEL UR7, URZ, 0x1, UP0 ;  /* 0x00000001ff077887 */ /* 0x000fe40008000000 */
[----:B------:R-:W-:-:S04]  /*43a0*/  USEL UR5, UR4, URZ, UP0 ;  /* 0x000000ff04057287 */ /* 0x000fc80008000000 */
[----:B------:R-:W-:Y:S02]  /*43b0*/  LOP3.LUT R12, R12, UR7, RZ, 0x3c, !PT ;  /* 0x000000070c0c7c12 */ /* 0x000fe4000f8e3cff */
[----:B--2---:R-:W-:-:S04]  /*43c0*/  SHF.L.U32 R4, R10, 0x1f, RZ ;  /* 0x0000001f0a047819 */ /* 0x004fc800000006ff */
[----:B------:R-:W2:Y:S02]  /*43d0*/  SYNCS.PHASECHK.TRANS64.TRYWAIT P1, [R0+URZ+0x270], R4 ;  /* 0x00027004000075a7 */ /* 0x000ea400080211ff */
[----:B--2---:R-:W-:Y:S05]  /*43e0*/  @!P1 BRA `(.L_x_82) ;  /* 0x0000005c00509947 */ /* 0x004fea0003800000 */
.L_x_240:
[C---:B--2---:R-:W-:Y:S01]  /*43f0*/  LEA R4, R11.reuse, UR6, 0x4 ;  /* 0x000000060b047c11 */ /* 0x044fe2000f8e20ff */
[----:B------:R-:W-:Y:S01]  /*4400*/  VIADD R0, R0, 0x280 ;  /* 0x0000028000007836 */ /* 0x000fe20000000000 */
[----:B------:R-:W-:Y:S01]  /*4410*/  SEL R8, R8, RZ, P0 ;  /* 0x000000ff08087207 */ /* 0x000fe20000000000 */
[----:B------:R-:W-:-:S03]  /*4420*/  VIADD R11, R11, 0x1 ;  /* 0x000000010b0b7836 */ /* 0x000fc60000000000 */
[----:B------:R-:W2:Y:S01]  /*4430*/  LDS.128 R4, [R4+0x300] ;  /* 0x0003000004047984 */ /* 0x000ea20000000c00 */
[----:B------:R-:W-:Y:S02]  /*4440*/  PRMT R0, RZ, 0x654, R0 ;  /* 0x00000654ff007816 */ /* 0x000fe40000000000 */
[C---:B------:R-:W-:Y:S01]  /*4450*/  ISETP.NE.AND P1, PT, R11.reuse, 0x2, PT ;  /* 0x000000020b00780c */ /* 0x040fe20003f25270 */
[----:B------:R-:W-:Y:S01]  /*4460*/  @!PT LDS RZ, [RZ] ;  /* 0x00000000fffff984 */ /* 0x000fe20000000800 */
[----:B------:R-:W-:Y:S01]  /*4470*/  @!PT LDS RZ, [RZ] ;  /* 0x00000000fffff984 */ /* 0x000fe20000000800 */
[----:B------:R-:W-:Y:S01]  /*4480*/  @!PT LDS RZ, [RZ] ;  /* 0x00000000fffff984 */ /* 0x000fe20000000800 */
[----:B------:R-:W-:Y:S01]  /*4490*/  @!PT LDS RZ, [RZ] ;  /* 0x00000000fffff984 */ /* 0x000fe20000000800 */
[----:B------:R3:W-:Y:S06]  /*44a0*/  MEMBAR.ALL.CTA ;  /* 0x0000000000007992 */ /* 0x0007ec0000008000 */
[----:B---3--:R-:W3:Y:S01]  /*44b0*/  FENCE.VIEW.ASYNC.S ;  /* 0x00000000000073c6 */ /* 0x008ee20000000000 */
[----:B------:R-:W-:Y:S01]  /*44c0*/  SEL R11, R11, RZ, P1 ;  /* 0x000000ff0b0b7207 */ /* 0x000fe20000800000 */
[----:B---3--:R3:W-:Y:S01]  /*44d0*/  SYNCS.ARRIVE.TRANS64.RED.A1T0 RZ, [R0+URZ], RZ ;  /* 0x000000ff00ff79a7 */ /* 0x0087e200081004ff */
[----:B--2---:R-:W-:-:S02]  /*44e0*/  LOP3.LUT P3, RZ, R6, 0x1, RZ, 0xc0, !PT ;  /* 0x0000000106ff7812 */ /* 0x004fc4000786c0ff */
[----:B------:R-:W-:-:S04]  /*44f0*/  SEL R4, RZ, 0x1, P1 ;  /* 0x00000001ff047807 */ /* 0x000fc80000800000 */
[----:B------:R-:W-:Y:S02]  /*4500*/  LOP3.LUT R10, R10, R4, RZ, 0x3c, !PT ;  /* 0x000000040a0a7212 */ /* 0x000fe400078e3cff */
[----:B---3--:R-:W-:-:S04]  /*4510*/  SEL R0, RZ, 0x1, P0 ;  /* 0x00000001ff007807 */ /* 0x008fc80000000000 */
[----:B------:R-:W-:Y:S01]  /*4520*/  LOP3.LUT R9, R9, R0, RZ, 0x3c, !PT ;  /* 0x0000000009097212 */ /* 0x000fe200078e3cff */
[----:B------:R-:W-:Y:S06]  /*4530*/  @P3 BRA `(.L_x_83) ;  /* 0xfffffffc002c3947 */ /* 0x000fec000383ffff */
[----:B------:R-:W-:Y:S01]  /*4540*/  ULEA UR4, UR5, UR6, 0x3 ;  /* 0x0000000605047291 */ /* 0x000fe2000f8e18ff */
[----:B------:R-:W-:-:S08]  /*4550*/  SHF.L.U32 R2, R12, 0x1f, RZ ;  /* 0x0000001f0c027819 */ /* 0x000fd000000006ff */
[----:B------:R-:W2:Y:S02]  /*4560*/  SYNCS.PHASECHK.TRANS64 P0, [UR4+0x280], R2 ;  /* 0x00028002ff0075a7 */ /* 0x000ea40008001004 */
[----:B--2---:R-:W-:Y:S05]  /*4570*/  @P0 BRA `(.L_x_84) ;  /* 0x0000000000080947 */ /* 0x004fea0003800000 */
[----:B------:R-:W2:Y:S02]  /*4580*/  SYNCS.PHASECHK.TRANS64.TRYWAIT P0, [UR4+0x280], R2 ;  /* 0x00028002ff0075a7 */ /* 0x000ea40008001104 */
[----:B--2---:R-:W-:Y:S05]  /*4590*/  @!P0 BRA `(.L_x_85) ;  /* 0x0000005800f88947 */ /* 0x004fea0003800000 */
.L_x_84:
[----:B------:R-:W-:-:S04]  /*45a0*/  UIADD3 UR7, UPT, UPT, UR5, 0x1, URZ ;  /* 0x0000000105077890 */ /* 0x000fc8000fffe0ff */
[----:B------:R-:W-:-:S04]  /*45b0*/  UISETP.NE.AND UP0, UPT, UR7, 0x2, UPT ;  /* 0x000000020700788c */ /* 0x000fc8000bf05270 */
[----:B------:R-:W-:Y:S02]  /*45c0*/  USEL UR8, URZ, 0x1, UP0 ;  /* 0x00000001ff087887 */ /* 0x000fe40008000000 */
[----:B------:R-:W-:-:S04]  /*45d0*/  USEL UR7, UR7, URZ, UP0 ;  /* 0x000000ff07077287 */ /* 0x000fc80008000000 */
[----:B------:R-:W-:Y:S01]  /*45e0*/  ULEA UR7, UR7, UR6, 0x3 ;  /* 0x0000000607077291 */ /* 0x000fe2000f8e18ff */
[----:B--2---:R-:W-:-:S04]  /*45f0*/  LOP3.LUT R2, R12, UR8, RZ, 0x3c, !PT ;  /* 0x000000080c027c12 */ /* 0x004fc8000f8e3cff */
[----:B------:R-:W-:-:S04]  /*4600*/  SHF.L.U32 R0, R2, 0x1f, RZ ;  /* 0x0000001f02007819 */ /* 0x000fc800000006ff */
[----:B------:R-:W2:Y:S02]  /*4610*/  SYNCS.PHASECHK.TRANS64 P0, [UR7+0x280], R0 ;  /* 0x00028000ff0075a7 */ /* 0x000ea40008001007 */
[----:B-12---:R-:W-:Y:S05]  /*4620*/  @P0 EXIT ;  /* 0x000000000000094d */ /* 0x006fea0003800000 */
[----:B------:R-:W-:Y:S02]  /*4630*/  SHF.L.U32 R2, R2, 0x1f, RZ ;  /* 0x0000001f02027819 */ /* 0x000fe400000006ff */
[----:B------:R-:W-:-:S07]  /*4640*/  MOV R0, UR7 ;  /* 0x0000000700007c02 */ /* 0x000fce0008000f00 */
.L_x_86:
[----:B-1----:R1:W2:Y:S02]  /*4650*/  SYNCS.PHASECHK.TRANS64.TRYWAIT P0, [R0+URZ+0x280], R2 ;  /* 0x00028002000075a7 */ /* 0x0022a400080011ff */
[----:B--2---:R-:W-:Y:S05]  /*4660*/  @!P0 NANOSLEEP.SYNCS 0x989680 ;  /* 0x009896800000895d */ /* 0x004fea0003900000 */
[----:B------:R-:W2:Y:S02]  /*4670*/  @!P0 SYNCS.PHASECHK.TRANS64 P0, [R0+URZ+0x280], R2 ;  /* 0x00028002000085a7 */ /* 0x000ea400080010ff */
[----:B--2---:R-:W-:Y:S05]  /*4680*/  @P0 EXIT ;  /* 0x000000000000094d */ /* 0x004fea0003800000 */
[----:B------:R-:W-:Y:S05]  /*4690*/  BRA `(.L_x_86) ;  /* 0xfffffffc00ec7947 */ /* 0x000fea000383ffff */
.L_x_79:
[----:B------:R-:W-:Y:S05]  /*46a0*/  BRA.U UP5, `(.L_x_87) ;  /* 0x0000001105a47547 */ /* 0x000fea000b800000 */
[----:B------:R-:W2:Y:S01]  /*46b0*/  S2UR UR7, SR_CgaCtaId ;  /* 0x00000000000779c3 */ /* 0x000ea20000008800 */
[----:B------:R-:W-:Y:S01]  /*46c0*/  UMOV UR4, 0x40 ;  /* 0x0000004000047882 */ /* 0x000fe20000000000 */
[----:B------:R-:W-:Y:S01]  /*46d0*/  NOP ;  /* 0x0000000000007918 */ /* 0x000fe20000000000 */
[----:B------:R-:W-:Y:S01]  /*46e0*/  UMOV UR6, 0x400 ;  /* 0x0000040000067882 */ /* 0x000fe20000000000 */
[----:B--2---:R-:W-:Y:S02]  /*46f0*/  ULEA UR5, UR7, UR4, 0x18 ;  /* 0x0000000407057291 */ /* 0x004fe4000f8ec0ff */
[----:B------:R-:W-:-:S07]  /*4700*/  ULEA UR6, UR7, UR6, 0x18 ;  /* 0x0000000607067291 */ /* 0x000fce000f8ec0ff */
[----:B------:R-:W2:Y:S02]  /*4710*/  LDS.U8 R3, [UR5+0x1c] ;  /* 0x00001c05ff037984 */ /* 0x000ea40008000000 */
[----:B--2---:R-:W-:-:S13]  /*4720*/  ISETP.NE.AND P0, PT, R3, RZ, PT ;  /* 0x000000ff0300720c */ /* 0x004fda0003f05270 */
[----:B------:R-:W-:Y:S05]  /*4730*/  @P0 BRA `(.L_x_88) ;  /* 0x0000000400080947 */ /* 0x000fea0003800000 */
[----:B------:R-:W-:Y:S02]  /*4740*/  UISETP.NE.U32.AND UP1, UPT, UR34, 0x1, UPT ;  /* 0x000000012200788c */ /* 0x000fe4000bf25070 */
[----:B------:R-:W-:-:S07]  /*4750*/  UIADD3 UR7, UPT, UPT, UR5, 0x8, URZ ;  /* 0x0000000805077890 */ /* 0x000fce000fffe0ff */
[----:B------:R-:W-:Y:S05]  /*4760*/  BRA.U !UP1, `(.L_x_89) ;  /* 0x00000001099c7547 */ /* 0x000fea000b800000 */
[----:B------:R-:W-:Y:S01]  /*4770*/  ELECT P0, URZ, PT ;  /* 0x0000000000ff782f */ /* 0x000fe20003800000 */
[----:B------:R-:W-:-:S12]  /*4780*/  BSSY B0, `(.L_x_89) ;  /* 0x0000025000007945 */ /* 0x000fd80003800000 */
[----:B------:R-:W-:Y:S05]  /*4790*/  @!P0 BRA `(.L_x_90) ;  /* 0x00000000008c8947 */ /* 0x000fea0003800000 */
[----:B------:R-:W-:-:S05]  /*47a0*/  UMOV UR4, 0x10 ;  /* 0x0000001000047882 */ /* 0x000fca0000000000 */
[----:B------:R-:W-:Y:S04]  /*47b0*/  DEPBAR.LE SB2, 0x36 ;  /* 0x0000ad800000791a */ /* 0x000fe80000000000 */
[----:B------:R-:W2:Y:S02]  /*47c0*/  UTCATOMSWS.2CTA.FIND_AND_SET.ALIGN UP0, UR4, UR4 ;  /* 0x00000004000475e3 */ /* 0x000ea40008200800 */
[----:B--2---:R-:W-:Y:S01]  /*47d0*/  MOV R10, UR4 ;  /* 0x00000004000a7c02 */ /* 0x004fe20008000f00 */
[----:B------:R-:W-:Y:S06]  /*47e0*/  BRA.U UP0, `(.L_x_91) ;  /* 0x0000000100187547 */ /* 0x000fec000b800000 */
.L_x_92:
[----:B------:R-:W-:Y:S05]  /*47f0*/  NANOSLEEP 0x64 ;  /* 0x000000640000795d */ /* 0x000fea0003800000 */
[----:B------:R-:W-:-:S05]  /*4800*/  UMOV UR4, 0x10 ;  /* 0x0000001000047882 */ /* 0x000fca0000000000 */
[----:B------:R-:W-:Y:S04]  /*4810*/  DEPBAR.LE SB2, 0x36 ;  /* 0x0000ad800000791a */ /* 0x000fe80000000000 */
[----:B------:R-:W2:Y:S02]  /*4820*/  UTCATOMSWS.2CTA.FIND_AND_SET.ALIGN UP0, UR4, UR4 ;  /* 0x00000004000475e3 */ /* 0x000ea40008200800 */
[----:B--2---:R-:W-:Y:S01]  /*4830*/  MOV R10, UR4 ;  /* 0x00000004000a7c02 */ /* 0x004fe20008000f00 */
[----:B------:R-:W-:Y:S05]  /*4840*/  BRA.U !UP0, `(.L_x_92) ;  /* 0xfffffffd08e87547 */ /* 0x000fea000b83ffff */
.L_x_91:
[----:B------:R-:W2:Y:S01]  /*4850*/  LDS R6, [UR5+0x10] ;  /* 0x00001005ff067984 */ /* 0x000ea20008000800 */
[----:B------:R-:W-:Y:S01]  /*4860*/  IMAD.U32 R3, RZ, RZ, UR6 ;  /* 0x00000006ff037e24 */ /* 0x000fe2000f8e00ff */
[----:B------:R-:W-:-:S03]  /*4870*/  MOV R4, UR35 ;  /* 0x0000002300047c02 */ /* 0x000fc60008000f00 */
[----:B------:R-:W-:Y:S01]  /*4880*/  VIADD R3, R3, 0x320 ;  /* 0x0000032003037836 */ /* 0x000fe20000000000 */
[----:B--2---:R-:W-:-:S04]  /*4890*/  SHF.L.U32 R6, R6, 0x1f, RZ ;  /* 0x0000001f06067819 */ /* 0x004fc800000006ff */
[----:B------:R-:W2:Y:S02]  /*48a0*/  SYNCS.PHASECHK.TRANS64.TRYWAIT P0, [UR5+0x8], R6 ;  /* 0x00000806ff0075a7 */ /* 0x000ea40008001105 */
[----:B--2---:R-:W-:Y:S05]  /*48b0*/  @P0 BRA `(.L_x_93) ;  /* 0x0000000000080947 */ /* 0x004fea0003800000 */
[----:B------:R-:W2:Y:S02]  /*48c0*/  SYNCS.PHASECHK.TRANS64.TRYWAIT P0, [UR5+0x8], R6 ;  /* 0x00000806ff0075a7 */ /* 0x000ea40008001105 */
[----:B--2---:R-:W-:Y:S05]  /*48d0*/  @!P0 BRA `(.L_x_94) ;  /* 0x0000005800408947 */ /* 0x004fea0003800000 */
.L_x_93:
[----:B------:R-:W-:Y:S01]  /*48e0*/  PRMT R4, R4, 0x654, R3 ;  /* 0x0000065404047816 */ /* 0x000fe20000000003 */
[----:B------:R-:W-:Y:S01]  /*48f0*/  HFMA2 R3, -RZ, RZ, 0, 5.9604644775390625e-08 ;  /* 0x00000001ff037431 */ /* 0x000fe200000001ff */
[----:B------:R-:W-:Y:S01]  /*4900*/  UPRMT UR4, UR35, 0x654, UR7 ;  /* 0x0000065423047896 */ /* 0x000fe20008000007 */
[----:B------:R-:W-:Y:S02]  /*4910*/  IMAD.MOV.U32 R8, RZ, RZ, 0xffff ;  /* 0x0000ffffff087424 */ /* 0x000fe400078e00ff */
[----:B--2---:R-:W-:Y:S02]  /*4920*/  IMAD.MOV.U32 R6, RZ, RZ, 0x4 ;  /* 0x00000004ff067424 */ /* 0x004fe400078e00ff */
[----:B------:R-:W-:Y:S01]  /*4930*/  IMAD.SHL.U32 R9, R10, 0x20, RZ ;  /* 0x000000200a097824 */ /* 0x000fe200078e00ff */
[----:B------:R-:W-:Y:S02]  /*4940*/  MOV R5, UR4 ;  /* 0x0000000400057c02 */ /* 0x000fe40008000f00 */
[-C--:B------:R-:W-:Y:S01]  /*4950*/  SHF.L.U32 R8, R8, R10.reuse, RZ ;  /* 0x0000000a08087219 */ /* 0x080fe200000006ff */
[----:B------:R2:W-:Y:S01]  /*4960*/  SYNCS.ARRIVE.TRANS64.RED RZ, [UR4], R6 ;  /* 0x00000006ffff79a7 */ /* 0x0005e20008000404 */
[----:B------:R-:W-:Y:S01]  /*4970*/  SHF.L.U32 R7, R3, R10, RZ ;  /* 0x0000000a03077219 */ /* 0x000fe200000006ff */
[----:B------:R2:W-:Y:S04]  /*4980*/  STS [UR6+0x320], R9 ;  /* 0x00032009ff007988 */ /* 0x0005e80008000806 */
[----:B------:R2:W-:Y:S04]  /*4990*/  STAS [R4.64], R10 ;  /* 0x0000000a04007dbd */ /* 0x0005e8000c0008ff */
[----:B------:R2:W-:Y:S04]  /*49a0*/  ATOMS.OR RZ, [UR5+0x14], R8 ;  /* 0x00001408ffff798c */ /* 0x0005e8000b000005 */
[----:B------:R2:W-:Y:S04]  /*49b0*/  ATOMS.OR RZ, [UR5+0x18], R7 ;  /* 0x00001807ffff798c */ /* 0x0005e8000b000005 */
[----:B------:R2:W-:Y:S02]  /*49c0*/  ATOMS.XOR RZ, [UR5+0x10], R3 ;  /* 0x00001003ffff798c */ /* 0x0005e4000b800005 */
.L_x_90:
[----:B-1----:R-:W-:Y:S05]  /*49d0*/  BSYNC B0 ;  /* 0x0000000000007941 */ /* 0x002fea0003800000 */
.L_x_89:
[----:B------:R-:W-:Y:S05]  /*49e0*/  BRA.U UP1, `(.L_x_95) ;  /* 0x00000001016c7547 */ /* 0x000fea000b800000 */
[----:B------:R-:W-:-:S03]  /*49f0*/  UMOV UR4, 0xffffffff ;  /* 0xffffffff00047882 */ /* 0x000fc60000000000 */
[----:B------:R-:W-:Y:S05]  /*4a00*/  BRA.DIV UR4, `(.L_x_96) ;  /* 0x0000005a040c7947 */ /* 0x000fea000b800000 */
[----:B------:R-:W-:-:S13]  /*4a10*/  ELECT P6, URZ, PT ;  /* 0x0000000000ff782f */ /* 0x000fda00038c0000 */
.L_x_244:
[----:B------:R-:W-:Y:S05]  /*4a20*/  @!P6 BRA `(.L_x_95) ;  /* 0x00000000005ce947 */ /* 0x000fea0003800000 */
[----:B--2---:R-:W2:Y:S02]  /*4a30*/  LDS R4, [UR5+0x10] ;  /* 0x00001005ff047984 */ /* 0x004ea40008000800 */
[----:B--2---:R-:W-:-:S04]  /*4a40*/  SHF.L.U32 R4, R4, 0x1f, RZ ;  /* 0x0000001f04047819 */ /* 0x004fc800000006ff */
[----:B------:R-:W2:Y:S02]  /*4a50*/  SYNCS.PHASECHK.TRANS64.TRYWAIT P0, [UR5+0x8], R4 ;  /* 0x00000804ff0075a7 */ /* 0x000ea40008001105 */
[----:B--2---:R-:W-:Y:S05]  /*4a60*/  @P0 BRA `(.L_x_97) ;  /* 0x0000000000080947 */ /* 0x004fea0003800000 */
[----:B------:R-:W2:Y:S02]  /*4a70*/  SYNCS.PHASECHK.TRANS64.TRYWAIT P0, [UR5+0x8], R4 ;  /* 0x00000804ff0075a7 */ /* 0x000ea40008001105 */
[----:B--2---:R-:W-:Y:S05]  /*4a80*/  @!P0 BRA `(.L_x_98) ;  /* 0x00000058000c8947 */ /* 0x004fea0003800000 */
.L_x_97:
[----:B------:R-:W3:Y:S01]  /*4a90*/  LDS R6, [UR6+0x320] ;  /* 0x00032006ff067984 */ /* 0x000ee20008000800 */
[----:B--2---:R-:W-:Y:S02]  /*4aa0*/  HFMA2 R3, -RZ, RZ, 0, 5.9604644775390625e-08 ;  /* 0x00000001ff037431 */ /* 0x004fe400000001ff */
[----:B------:R-:W-:Y:S01]  /*4ab0*/  IMAD.MOV.U32 R4, RZ, RZ, 0xffff ;  /* 0x0000ffffff047424 */ /* 0x000fe200078e00ff */
[----:B------:R-:W-:Y:S01]  /*4ac0*/  UPRMT UR4, UR35, 0x654, UR7 ;  /* 0x0000065423047896 */ /* 0x000fe20008000007 */
[----:B---3--:R-:W-:-:S03]  /*4ad0*/  IMAD.SHL.U32 R5, R6, 0x20, RZ ;  /* 0x0000002006057824 */ /* 0x008fc600078e00ff */
[-C--:B------:R-:W-:Y:S02]  /*4ae0*/  SHF.L.U32 R4, R4, R6.reuse, RZ ;  /* 0x0000000604047219 */ /* 0x080fe400000006ff */
[----:B------:R-:W-:Y:S01]  /*4af0*/  SHF.L.U32 R6, R3, R6, RZ ;  /* 0x0000000603067219 */ /* 0x000fe200000006ff */
[----:B------:R3:W-:Y:S04]  /*4b00*/  STS [UR6+0x320], R5 ;  /* 0x00032005ff007988 */ /* 0x0007e80008000806 */
[----:B------:R3:W-:Y:S04]  /*4b10*/  ATOMS.OR RZ, [UR5+0x14], R4 ;  /* 0x00001404ffff798c */ /* 0x0007e8000b000005 */
[----:B------:R3:W-:Y:S01]  /*4b20*/  ATOMS.OR RZ, [UR5+0x18], R6 ;  /* 0x00001806ffff798c */ /* 0x0007e2000b000005 */
[----:B------:R-:W-:Y:S03]  /*4b30*/  SYNCS.ARRIVE.TRANS64.RED.A1T0 RZ, [UR4], RZ ;  /* 0x000000ffffff79a7 */ /* 0x000fe60008100404 */
[----:B------:R3:W-:Y:S01]  /*4b40*/  ATOMS.XOR RZ, [UR5+0x10], R3 ;  /* 0x00001003ffff798c */ /* 0x0007e2000b800005 */
[----:B------:R-:W-:Y:S05]  /*4b50*/  BRA `(.L_x_95) ;  /* 0x0000000000107947 */ /* 0x000fea0003800000 */
.L_x_88:
[----:B------:R-:W-:Y:S02]  /*4b60*/  MOV R3, 0xffffffff ;  /* 0xffffffff00037802 */ /* 0x000fe40000000f00 */
[----:B------:R-:W-:-:S03]  /*4b70*/  MOV R4, 0x4ba0 ;  /* 0x00004ba000047802 */ /* 0x000fc60000000f00 */
[----:B------:R2:W-:Y:S04]  /*4b80*/  STS [UR6+0x320], R3 ;  /* 0x00032003ff007988 */ /* 0x0005e80008000806 */
[----:B-12--5:R-:W-:Y:S05]  /*4b90*/  CALL.REL.NOINC `($__internal_1_$__cuda_sm10x_tcgen05_guardrail_trap_phase_invalid_during_alloc) ;  /* 0x0000005c006c7944 */ /* 0x026fea0003c00000 */
.L_x_95:
[----:B------:R-:W-:Y:S05]  /*4ba0*/  WARPSYNC.ALL ;  /* 0x0000000000007948 */ /* 0x000fea0003800000 */
[----:B------:R-:W4:Y:S01]  /*4bb0*/  S2UR UR4, SR_CgaCtaId ;  /* 0x00000000000479c3 */ /* 0x000f220000008800 */
[----:B------:R-:W-:Y:S01]  /*4bc0*/  UMOV UR17, 0x400 ;  /* 0x0000040000117882 */ /* 0x000fe20000000000 */
[----:B------:R-:W-:-:S06]  /*4bd0*/  NOP ;  /* 0x0000000000007918 */ /* 0x000fcc0000000000 */
[----:B------:R-:W-:Y:S06]  /*4be0*/  BAR.ARV 0x6, 0xa0 ;  /* 0x0182800000007b1d */ /* 0x000fec0000002000 */
[----:B------:R-:W1:Y:S01]  /*4bf0*/  LDCU UR6, c[0x0][0x38c] ;  /* 0x00007180ff0677ac */ /* 0x000e620008000800 */
[----:B------:R-:W-:Y:S01]  /*4c00*/  LOP3.LUT R0, R0, 0xffff, RZ, 0xc0, !PT ;  /* 0x0000ffff00007812 */ /* 0x000fe200078ec0ff */
[----:B--2---:R-:W-:Y:S01]  /*4c10*/  IMAD.MOV.U32 R9, RZ, RZ, 0x1 ;  /* 0x00000001ff097424 */ /* 0x004fe200078e00ff */
[----:B------:R-:W-:Y:S01]  /*4c20*/  LOP3.LUT R2, R2, 0xffff, RZ, 0xc0, !PT ;  /* 0x0000ffff02027812 */ /* 0x000fe200078ec0ff */
[----:B------:R-:W-:Y:S01]  /*4c30*/  IMAD.MOV.U32 R8, RZ, RZ, RZ ;  /* 0x000000ffff087224 */ /* 0x000fe200078e00ff */
[----:B------:R-:W-:Y:S01]  /*4c40*/  R2UR UR30, R0 ;  /* 0x00000000001e72ca */ /* 0x000fe200000e0000 */
[----:B------:R-:W-:Y:S01]  /*4c50*/  UMOV UR24, URZ ;  /* 0x000000ff00187c82 */ /* 0x000fe20008000000 */
[----:B------:R-:W-:Y:S01]  /*4c60*/  R2UR UR20, R2 ;  /* 0x00000000021472ca */ /* 0x000fe200000e0000 */
[----:B------:R-:W-:Y:S01]  /*4c70*/  UMOV UR15, URZ ;  /* 0x000000ff000f7c82 */ /* 0x000fe20008000000 */
[----:B------:R-:W-:Y:S01]  /*4c80*/  UMOV UR14, URZ ;  /* 0x000000ff000e7c82 */ /* 0x000fe20008000000 */
[----:B----4-:R-:W-:-:S02]  /*4c90*/  ULEA UR17, UR4, UR17, 0x18 ;  /* 0x0000001104117291 */ /* 0x010fc4000f8ec0ff */
[----:B------:R-:W-:Y:S02]  /*4ca0*/  UISETP.NE.AND UP3, UPT, UR34, URZ, UPT ;  /* 0x000000ff2200728c */ /* 0x000fe4000bf65270 */
[----:B------:R-:W-:Y:S02]  /*4cb0*/  UIADD3 UR5, UPT, UPT, UR17, 0x3500, URZ ;  /* 0x0000350011057890 */ /* 0x000fe4000fffe0ff */
[----:B------:R-:W-:Y:S02]  /*4cc0*/  UIADD3 UR4, UPT, UPT, UR17, 0x26500, URZ ;  /* 0x0002650011047890 */ /* 0x000fe4000fffe0ff */
[----:B-1----:R-:W-:Y:S01]  /*4cd0*/  UIADD3 UR6, UPT, UPT, UR6, 0x1f, URZ ;  /* 0x0000001f06067890 */ /* 0x002fe2000fffe0ff */
[----:B---3--:R-:W1:Y:S01]  /*4ce0*/  LDS R3, [UR17+0x320] ;  /* 0x00032011ff037984 */ /* 0x008e620008000800 */
[----:B------:R-:W-:Y:S02]  /*4cf0*/  USHF.R.U32.HI UR5, URZ, 0x4, UR5 ;  /* 0x00000004ff057899 */ /* 0x000fe40008011605 */
[----:B------:R-:W-:-:S02]  /*4d00*/  USHF.R.S32.HI UR25, URZ, 0x1f, UR6 ;  /* 0x0000001fff197899 */ /* 0x000fc40008011406 */
[----:B------:R-:W-:Y:S02]  /*4d10*/  USHF.R.U32.HI UR4, URZ, 0x4, UR4 ;  /* 0x00000004ff047899 */ /* 0x000fe40008011604 */
[----:B------:R-:W-:Y:S02]  /*4d20*/  ULEA.HI UR25, UR25, UR6, URZ, 0x5 ;  /* 0x0000000619197291 */ /* 0x000fe4000f8f28ff */
[----:B------:R-:W-:Y:S02]  /*4d30*/  ULOP3.LUT UR5, UR5, 0x3fff, URZ, 0xc0, !UPT ;  /* 0x00003fff05057892 */ /* 0x000fe4000f8ec0ff */
[----:B------:R-:W-:Y:S02]  /*4d40*/  USHF.R.S32.HI UR25, URZ, 0x5, UR25 ;  /* 0x00000005ff197899 */ /* 0x000fe40008011419 */
[----:B------:R-:W-:Y:S02]  /*4d50*/  ULOP3.LUT UR22, UR4, 0x3fff, URZ, 0xc0, !UPT ;  /* 0x00003fff04167892 */ /* 0x000fe4000f8ec0ff */
[----:B------:R-:W-:-:S02]  /*4d60*/  UISETP.LT.AND UP0, UPT, UR25, 0x1, UPT ;  /* 0x000000011900788c */ /* 0x000fc4000bf01270 */
[----:B------:R-:W-:Y:S02]  /*4d70*/  ULOP3.LUT UR21, UR5, 0x10000, URZ, 0xfc, !UPT ;  /* 0x0001000005157892 */ /* 0x000fe4000f8efcff */
[----:B------:R-:W-:Y:S02]  /*4d80*/  ULOP3.LUT UR22, UR22, 0x10000, URZ, 0xfc, !UPT ;  /* 0x0001000016167892 */ /* 0x000fe4000f8efcff */
[----:B------:R-:W-:Y:S01]  /*4d90*/  USEL UR31, UR25, 0x1, !UP0 ;  /* 0x00000001191f7887 */ /* 0x000fe2000c000000 */
[----:B------:R-:W-:Y:S01]  /*4da0*/  UMOV UR28, 0x0 ;  /* 0x00000000001c7882 */ /* 0x000fe20000000000 */
[----:B------:R-:W-:Y:S01]  /*4db0*/  UMOV UR29, 0x8100490 ;  /* 0x08100490001d7882 */ /* 0x000fe20000000000 */
[----:B------:R-:W-:Y:S01]  /*4dc0*/  UMOV UR26, 0x0 ;  /* 0x00000000001a7882 */ /* 0x000fe20000000000 */
[----:B------:R-:W-:Y:S01]  /*4dd0*/  UMOV UR27, 0x8100490 ;  /* 0x08100490001b7882 */ /* 0x000fe20000000000 */
[----:B-1----:R-:W-:Y:S02]  /*4de0*/  R2UR UR32, R3 ;  /* 0x00000000032072ca */ /* 0x002fe400000e0000 */
[----:B------:R-:W-:-:S13]  /*4df0*/  CS2R R2, SRZ ;  /* 0x0000000000027805 */ /* 0x000fda000001ff00 */
.L_x_106:
[C---:B------:R-:W-:Y:S02]  /*4e00*/  LEA R0, R8.reuse, UR17, 0x3 ;  /* 0x0000001108007c11 */ /* 0x040fe4000f8e18ff */
[----:B------:R-:W-:Y:S02]  /*4e10*/  SHF.L.U32 R4, R3, 0x1f, RZ ;  /* 0x0000001f03047819 */ /* 0x000fe400000006ff */
[----:B------:R-:W-:Y:S02]  /*4e20*/  LEA R5, R8, UR17, 0x4 ;  /* 0x0000001108057c11 */ /* 0x000fe4000f8e20ff */
[----:B------:R-:W1:Y:S02]  /*4e30*/  SYNCS.PHASECHK.TRANS64.TRYWAIT P0, [R0+URZ+0x270], R4 ;  /* 0x00027004000075a7 */ /* 0x000e6400080011ff */
[----:B-1-3--:R-:W-:Y:S05]  /*4e40*/  @!P0 BRA `(.L_x_99) ;  /* 0x0000005400348947 */ /* 0x00afea0003800000 */
.L_x_245:
[----:B-1----:R-:W1:Y:S01]  /*4e50*/  LDS.128 R4, [R5+0x300] ;  /* 0x0003000005047984 */ /* 0x002e620000000c00 */
[----:B------:R-:W-:Y:S02]  /*4e60*/  VIADD R0, R0, 0x280 ;  /* 0x0000028000007836 */ /* 0x000fe40000000000 */
[----:B------:R-:W-:Y:S01]  /*4e70*/  VIADD R8, R8, 0x1 ;  /* 0x0000000108087836 */ /* 0x000fe20000000000 */
[----:B------:R-:W-:Y:S01]  /*4e80*/  @!PT LDS RZ, [RZ] ;  /* 0x00000000fffff984 */ /* 0x000fe20000000800 */
[----:B------:R-:W-:Y:S01]  /*4e90*/  @!PT LDS RZ, [RZ] ;  /* 0x00000000fffff984 */ /* 0x000fe20000000800 */
[----:B------:R-:W-:Y:S01]  /*4ea0*/  @!PT LDS RZ, [RZ] ;  /* 0x00000000fffff984 */ /* 0x000fe20000000800 */
[----:B------:R-:W-:Y:S01]  /*4eb0*/  @!PT LDS RZ, [RZ] ;  /* 0x00000000fffff984 */ /* 0x000fe20000000800 */
[----:B------:R2:W-:Y:S06]  /*4ec0*/  MEMBAR.ALL.CTA ;  /* 0x0000000000007992 */ /* 0x0005ec0000008000 */
[----:B--2---:R-:W2:Y:S01]  /*4ed0*/  FENCE.VIEW.ASYNC.S ;  /* 0x00000000000073c6 */ /* 0x004ea20000000000 */
[----:B------:R-:W-:-:S04]  /*4ee0*/  PRMT R0, RZ, 0x654, R0 ;  /* 0x00000654ff007816 */ /* 0x000fc80000000000 */
[----:B--2---:R2:W-:Y:S01]  /*4ef0*/  SYNCS.ARRIVE.TRANS64.RED.A1T0 RZ, [R0+URZ], RZ ;  /* 0x000000ff00ff79a7 */ /* 0x0045e200081004ff */
[----:B-1----:R-:W-:Y:S01]  /*4f00*/  LOP3.LUT P1, RZ, R6, 0x1, RZ, 0xc0, !PT ;  /* 0x0000000106ff7812 */ /* 0x002fe2000782c0ff */
[----:B--2---:R-:W-:-:S12]  /*4f10*/  BRA.U UP3, `(.L_x_100) ;  /* 0x0000000103e07547 */ /* 0x004fd8000b800000 */
[----:B------:R-:W1:Y:S01]  /*4f20*/  LDCU UR4, c[0x0][0x38c] ;  /* 0x00007180ff0477ac */ /* 0x000e620008000800 */
[----:B------:R-:W-:Y:S02]  /*4f30*/  PLOP3.LUT P2, PT, PT, PT, PT, 0x80, 0x8 ;  /* 0x000000000008781c */ /* 0x000fe40003f4f070 */
[----:B------:R-:W-:Y:S01]  /*4f40*/  SHF.L.U32 R4, R9, 0x1f, RZ ;  /* 0x0000001f09047819 */ /* 0x000fe200000006ff */
[----:B------:R-:W-:Y:S02]  /*4f50*/  ULEA UR23, UR24, UR17, 0x3 ;  /* 0x0000001118177291 */ /* 0x000fe4000f8e18ff */
[----:B------:R-:W-:Y:S02]  /*4f60*/  ULEA UR18, UR24, UR32, 0x5 ;  /* 0x0000002018127291 */ /* 0x000fe4000f8e28ff */
[----:B-1----:R-:W-:-:S06]  /*4f70*/  UISETP.GE.AND UP0, UPT, UR4, 0x1, UPT ;  /* 0x000000010400788c */ /* 0x002fcc000bf06270 */
[----:B------:R-:W-:-:S05]  /*4f80*/  PLOP3.LUT P0, PT, PT, PT, UP0, 0x80, 0x8 ;  /* 0x000000000008781c */ /* 0x000fca0003f0f008 */
[----:B------:R-:W-:-:S08]  /*4f90*/  @UP0 ULEA UR4, UR15, UR17, 0x3 ;  /* 0x000000110f040291 */ /* 0x000fd0000f8e18ff */
[----:B------:R-:W-:-:S04]  /*4fa0*/  @P0 SHF.L.U32 R0, R2, 0x1f, RZ ;  /* 0x0000001f02000819 */ /* 0x000fc800000006ff */
[----:B------:R1:W2:Y:S01]  /*4fb0*/  @P0 SYNCS.PHASECHK.TRANS64.TRYWAIT P2, [UR4], R0 ;  /* 0x00000000ff0005a7 */ /* 0x0002a20008041104 */
[----:B------:R-:W3:Y:S02]  /*4fc0*/  SYNCS.PHASECHK.TRANS64.TRYWAIT P0, [UR23+0x2b0], R4 ;  /* 0x0002b004ff0075a7 */ /* 0x000ee40008001117 */
[----:B-123--:R-:W-:Y:S05]  /*4fd0*/  @!P0 BRA `(.L_x_101) ;  /* 0x0000005000e48947 */ /* 0x00efea0003800000 */
.L_x_247:
[----:B------:R-:W-:Y:S01]  /*4fe0*/  UMOV UR19, UR14 ;  /* 0x0000000e00137c82 */ /* 0x000fe20008000000 */
[----:B------:R-:W-:Y:S05]  /*4ff0*/  BRA.U !UP0, `(.L_x_102) ;  /* 0x0000000108987547 */ /* 0x000fea000b800000 */
[----:B------:R-:W-:Y:S02]  /*5000*/  UIADD3 UR19, UPT, UPT, UR31, UR14, URZ ;  /* 0x0000000e1f137290 */ /* 0x000fe4000fffe0ff */
[----:B------:R-:W-:Y:S01]  /*5010*/  UPLOP3.LUT UP2, UPT, UPT, UPT, UPT, 0x40, 0x4 ;  /* 0x000000000004789c */ /* 0x000fe20003f4e870 */
[----:B------:R-:W-:Y:S01]  /*5020*/  UMOV UR16, UR25 ;  /* 0x0000001900107c82 */ /* 0x000fe20008000000 */
[----:B------:R-:W-:-:S09]  /*5030*/  UMOV UR6, UR15 ;  /* 0x0000000f00067c82 */ /* 0x000fd20008000000 */
.L_x_105:
[----:B--2---:R-:W-:Y:S01]  /*5040*/  ULEA UR5, UR6, UR17, 0x3 ;  /* 0x0000001106057291 */ /* 0x004fe2000f8e18ff */
[----:B---3--:R-:W-:Y:S11]  /*5050*/  @P2 BRA `(.L_x_103) ;  /* 0x00000000000c2947 */ /* 0x008ff60003800000 */
[----:B-1----:R-:W-:Y:S04]  /*5060*/  SHF.L.U32 R4, R2, 0x1f, RZ ;  /* 0x0000001f02047819 */ /* 0x002fe800000006ff */
[----:B------:R-:W1:Y:S02]  /*5070*/  SYNCS.PHASECHK.TRANS64.TRYWAIT P0, [UR5], R4 ;  /* 0x00000004ff0075a7 */ /* 0x000e640008001105 */
[----:B-1----:R-:W-:Y:S05]  /*5080*/  @!P0 BRA `(.L_x_104) ;  /* 0x0000005000d08947 */ /* 0x002fea0003800000 */
.L_x_103:
[----:B------:R-:W-:Y:S01]  /*5090*/  UISETP.NE.AND UP0, UPT, UR16, 0x1, UPT ;  /* 0x000000011000788c */ /* 0x000fe2000bf05270 */
[----:B------:R-:W-:Y:S01]  /*50a0*/  PLOP3.LUT P2, PT, PT, PT, PT, 0x80, 0x8 ;  /* 0x000000000008781c */ /* 0x000fe20003f4f070 */
[----:B------:R-:W-:Y:S02]  /*50b0*/  UIADD3 UR4, UPT, UPT, UR6, 0x1, URZ ;  /* 0x0000000106047890 */ /* 0x000fe4000fffe0ff */
[----:B------:R-:W-:Y:S02]  /*50c0*/  ULEA UR12, UR6, UR22, 0x7 ;  /* 0x00000016060c7291 */ /* 0x000fe4000f8e38ff */
[----:B------:R-:W-:Y:S01]  /*50d0*/  UISETP.NE.AND UP1, UPT, UR4, 0x23, UPT ;  /* 0x000000230400788c */ /* 0x000fe2000bf25270 */
[----:B------:R-:W-:Y:S01]  /*50e0*/  PLOP3.LUT P0, PT, PT, PT, UP0, 0x80, 0x8 ;  /* 0x000000000008781c */ /* 0x000fe20003f0f008 */
[----:B------:R-:W-:Y:S02]  /*50f0*/  UIADD3 UR10, UPT, UPT, UR12, 0x2, URZ ;  /* 0x000000020c0a7890 */ /* 0x000fe4000fffe0ff */
[----:B------:R-:W-:Y:S02]  /*5100*/  USEL UR7, URZ, 0x1, UP1 ;  /* 0x00000001ff077887 */ /* 0x000fe40008800000 */
[----:B------:R-:W-:Y:S02]  /*5110*/  USEL UR15, UR4, URZ, UP1 ;  /* 0x000000ff040f7287 */ /* 0x000fe40008800000 */
[----:B------:R-:W-:Y:S02]  /*5120*/  UIADD3 UR14, UPT, UPT, UR14, 0x1, URZ ;  /* 0x000000010e0e7890 */ /* 0x000fe4000fffe0ff */
[----:B------:R-:W-:Y:S01]  /*5130*/  @UP0 ULEA UR4, UR15, UR17, 0x3 ;  /* 0x000000110f040291 */ /* 0x000fe2000f8e18ff */
[----:B------:R-:W-:Y:S01]  /*5140*/  LOP3.LUT R2, R2, UR7, RZ, 0x3c, !PT ;  /* 0x0000000702027c12 */ /* 0x000fe2000f8e3cff */
[----:B------:R-:W-:Y:S01]  /*5150*/  UIADD3 UR7, UPT, UPT, UR5, 0x118, URZ ;  /* 0x0000011805077890 */ /* 0x000fe2000fffe0ff */
[----:B------:R-:W-:Y:S02]  /*5160*/  UMOV UR13, 0x80004020 ;  /* 0x80004020000d7882 */ /* 0x000fe40000000000 */
[----:B-1----:R-:W-:Y:S01]  /*5170*/  @P0 SHF.L.U32 R0, R2, 0x1f, RZ ;  /* 0x0000001f02000819 */ /* 0x002fe200000006ff */
[----:B------:R-:W-:Y:S01]  /*5180*/  UMOV UR5, 0x80004020 ;  /* 0x8000402000057882 */ /* 0x000fe20000000000 */
[----:B------:R-:W-:Y:S01]  /*5190*/  UMOV UR11, 0x80004020 ;  /* 0x80004020000b7882 */ /* 0x000fe20000000000 */
[----:B------:R-:W-:Y:S01]  /*51a0*/  UMOV UR9, 0x80004020 ;  /* 0x8000402000097882 */ /* 0x000fe20000000000 */
[----:B------:R2:W3:Y:S01]  /*51b0*/  @P0 SYNCS.PHASECHK.TRANS64.TRYWAIT P2, [UR4], R0 ;  /* 0x00000000ff0005a7 */ /* 0x0004e20008041104 */
[----:B------:R-:W-:Y:S02]  /*51c0*/  ULEA UR4, UR6, UR21, 0x8 ;  /* 0x0000001506047291 */ /* 0x000fe4000f8e40ff */
[----:B------:R-:W-:Y:S02]  /*51d0*/  UISETP.NE.AND UP0, UPT, UR14, UR19, UPT ;  /* 0x000000130e00728c */ /* 0x000fe4000bf05270 */
[----:B------:R-:W-:Y:S02]  /*51e0*/  UIADD3 UR8, UPT, UPT, UR4, 0x2, URZ ;  /* 0x0000000204087890 */ /* 0x000fe4000fffe0ff */
[----:B------:R-:W-:Y:S01]  /*51f0*/  UIADD3 UR16, UPT, UPT, UR16, -0x1, URZ ;  /* 0xffffffff10107890 */ /* 0x000fe2000fffe0ff */
[----:B------:R-:W-:Y:S02]  /*5200*/  UMOV UR6, UR15 ;  /* 0x0000000f00067c82 */ /* 0x000fe40008000000 */
[----:B------:R2:W-:Y:S01]  /*5210*/  UTCHMMA.2CTA gdesc[UR4], gdesc[UR12], tmem[UR18], tmem[UR28], idesc[UR29], UP2 ;  /* 0x00ff1c0c040075ea */ /* 0x0005e20009200012 */
[----:B------:R-:W-:Y:S03]  /*5220*/  UPLOP3.LUT UP2, UPT, UPT, UPT, UPT, 0x80, 0x8 ;  /* 0x000000000008789c */ /* 0x000fe60003f4f070 */
[----:B------:R2:W-:Y:S01]  /*5230*/  UTCHMMA.2CTA gdesc[UR8], gdesc[UR10], tmem[UR18], tmem[UR26], idesc[UR27], UPT ;  /* 0x00ff1a0a080075ea */ /* 0x0005e2000ba00012 */
[----:B------:R2:W-:Y:S01]  /*5240*/  UTCBAR.2CTA.MULTICAST [UR7], URZ, UR20 ;  /* 0x000000ff070073e9 */ /* 0x0005e20008200814 */
[----:B------:R-:W-:Y:S06]  /*5250*/  BRA.U UP0, `(.L_x_105) ;  /* 0xfffffffd00787547 */ /* 0x000fec000b83ffff */
.L_x_102:
[----:B--2---:R-:W-:Y:S01]  /*5260*/  UIADD3 UR4, UPT, UPT, UR23, 0x290, URZ ;  /* 0x0000029017047890 */ /* 0x004fe2000fffe0ff */
[----:B------:R-:W-:-:S08]  /*5270*/  UMOV UR14, UR19 ;  /* 0x00000013000e7c82 */ /* 0x000fd00008000000 */
[----:B------:R2:W-:Y:S01]  /*5280*/  UTCBAR.2CTA.MULTICAST [UR4], URZ, UR30 ;  /* 0x000000ff040073e9 */ /* 0x0005e2000820081e */
[----:B------:R-:W-:Y:S02]  /*5290*/  NOP ;  /* 0x0000000000007918 */ /* 0x000fe40000000000 */
.L_x_100:
[----:B--2---:R-:W-:Y:S01]  /*52a0*/  UIADD3 UR4, UPT, UPT, UR24, 0x1, URZ ;  /* 0x0000000118047890 */ /* 0x004fe2000fffe0ff */
[----:B------:R-:W-:-:S03]  /*52b0*/  ISETP.NE.AND P0, PT, R8, 0x2, PT ;  /* 0x000000020800780c */ /* 0x000fc60003f05270 */
[----:B------:R-:W-:Y:S01]  /*52c0*/  UISETP.NE.AND UP0, UPT, UR4, 0x4, UPT ;  /* 0x000000040400788c */ /* 0x000fe2000bf05270 */
[----:B-1----:R-:W-:Y:S02]  /*52d0*/  SEL R0, RZ, 0x1, P0 ;  /* 0x00000001ff007807 */ /* 0x002fe40000000000 */
[----:B------:R-:W-:Y:S01]  /*52e0*/  SEL R8, R8, RZ, P0 ;  /* 0x000000ff08087207 */ /* 0x000fe20000000000 */
[----:B------:R-:W-:Y:S01]  /*52f0*/  USEL UR5, URZ, 0x1, UP0 ;  /* 0x00000001ff057887 */ /* 0x000fe20008000000 */
[----:B------:R-:W-:Y:S01]  /*5300*/  LOP3.LUT R3, R3, R0, RZ, 0x3c, !PT ;  /* 0x0000000003037212 */ /* 0x000fe200078e3cff */
[----:B------:R-:W-:-:S04]  /*5310*/  USEL UR24, UR4, URZ, UP0 ;  /* 0x000000ff04187287 */ /* 0x000fc80008000000 */
[----:B------:R-:W-:Y:S01]  /*5320*/  LOP3.LUT R9, R9, UR5, RZ, 0x3c, !PT ;  /* 0x0000000509097c12 */ /* 0x000fe2000f8e3cff */
[----:B------:R-:W-:Y:S07]  /*5330*/  @P1 BRA `(.L_x_106) ;  /* 0xfffffff800b01947 */ /* 0x000fee000383ffff */
[----:B------:R-:W1:Y:S01]  /*5340*/  S2UR UR8, SR_CgaCtaId ;  /* 0x00000000000879c3 */ /* 0x000e620000008800 */
[----:B------:R-:W-:Y:S01]  /*5350*/  ELECT P0, URZ, PT ;  /* 0x0000000000ff782f */ /* 0x000fe20003800000 */
[----:B------:R-:W-:Y:S01]  /*5360*/  HFMA2 R0, -RZ, RZ, 0, 5.9604644775390625e-08 ;  /* 0x00000001ff007431 */ /* 0x000fe200000001ff */
[----:B------:R-:W-:-:S05]  /*5370*/  UMOV UR4, 0x40 ;  /* 0x0000004000047882 */ /* 0x000fca0000000000 */
[----:B------:R-:W-:Y:S01]  /*5380*/  UVIRTCOUNT.DEALLOC.SMPOOL 0x80 ;  /* 0x000000800000784c */ /* 0x000fe20000000000 */
[----:B------:R-:W-:Y:S02]  /*5390*/  UISETP.NE.AND UP1, UPT, UR34, URZ, UPT ;  /* 0x000000ff2200728c */ /* 0x000fe4000bf25270 */
[----:B-1----:R-:W-:-:S09]  /*53a0*/  ULEA UR8, UR8, UR4, 0x18 ;  /* 0x0000000408087291 */ /* 0x002fd2000f8ec0ff */
[----:B------:R1:W-:Y:S01]  /*53b0*/  @P0 STS.U8 [UR8+0x1c], R0 ;  /* 0x00001c00ff000988 */ /* 0x0003e20008000008 */
[----:B------:R-:W-:Y:S05]  /*53c0*/  BRA.U UP1, `(.L_x_107) ;  /* 0x0000000101a07547 */ /* 0x000fea000b800000 */
[----:B------:R-:W-:Y:S01]  /*53d0*/  UIADD3 UR7, UPT, UPT, UR17, 0x2b0, URZ ;  /* 0x000002b011077890 */ /* 0x000fe2000fffe0ff */
[----:B------:R-:W-:-:S03]  /*53e0*/  SHF.L.U32 R2, R9, 0x1f, RZ ;  /* 0x0000001f09027819 */ /* 0x000fc600000006ff */
[----:B------:R-:W-:-:S09]  /*53f0*/  ULEA UR4, UR24, UR7, 0x3 ;  /* 0x0000000718047291 */ /* 0x000fd2000f8e18ff */
[----:B------:R-:W2:Y:S02]  /*5400*/  SYNCS.PHASECHK.TRANS64.TRYWAIT P0, [UR4], R2 ;  /* 0x00000002ff0075a7 */ /* 0x000ea40008001104 */
[----:B--2---:R-:W-:Y:S05]  /*5410*/  @!P0 BRA `(.L_x_108) ;  /* 0x0000005000048947 */ /* 0x004fea0003800000 */
.L_x_250:
        /* <DEDUP_REMOVED lines=9> */
.L_x_252:
        /* <DEDUP_REMOVED lines=9> */
.L_x_254:
[----:B------:R-:W-:-:S04]  /*5540*/  UIADD3 UR4, UPT, UPT, UR4, 0x1, URZ ;  /* 0x0000000104047890 */ /* 0x000fc8000fffe0ff */
[----:B------:R-:W-:-:S04]  /*5550*/  UISETP.NE.AND UP0, UPT, UR4, 0x4, UPT ;  /* 0x000000040400788c */ /* 0x000fc8000bf05270 */
[----:B------:R-:W-:Y:S02]  /*5560*/  USEL UR5, URZ, 0x1, UP0 ;  /* 0x00000001ff057887 */ /* 0x000fe40008000000 */
[----:B------:R-:W-:-:S04]  /*5570*/  USEL UR4, UR4, URZ, UP0 ;  /* 0x000000ff04047287 */ /* 0x000fc80008000000 */
[----:B------:R-:W-:Y:S01]  /*5580*/  ULEA UR4, UR4, UR7, 0x3 ;  /* 0x0000000704047291 */ /* 0x000fe2000f8e18ff */
[----:B------:R-:W-:-:S04]  /*5590*/  LOP3.LUT R2, R2, UR5, RZ, 0x3c, !PT ;  /* 0x0000000502027c12 */ /* 0x000fc8000f8e3cff */
[----:B------:R-:W-:Y:S01]  /*55a0*/  SHF.L.U32 R2, R2, 0x1f, RZ ;  /* 0x0000001f02027819 */ /* 0x000fe200000006ff */
[----:B-1----:R-:W-:-:S04]  /*55b0*/  IMAD.U32 R0, RZ, RZ, UR4 ;  /* 0x00000004ff007e24 */ /* 0x002fc8000f8e00ff */
[----:B------:R1:W2:Y:S03]  /*55c0*/  SYNCS.PHASECHK.TRANS64.TRYWAIT P0, [R0+URZ], R2 ;  /* 0x00000002000075a7 */ /* 0x0002a600080011ff */
[----:B--2---:R-:W-:Y:S05]  /*55d0*/  @!P0 NANOSLEEP.SYNCS 0x989680 ;  /* 0x009896800000895d */ /* 0x004fea0003900000 */
[----:B------:R-:W2:Y:S02]  /*55e0*/  @!P0 SYNCS.PHASECHK.TRANS64 P0, [R0+URZ], R2 ;  /* 0x00000002000085a7 */ /* 0x000ea400080010ff */
[----:B--2---:R-:W-:Y:S05]  /*55f0*/  @P0 BRA `(.L_x_111) ;  /* 0x0000000000200947 */ /* 0x004fea0003800000 */
.L_x_112:
[----:B--2---:R2:W4:Y:S02]  /*5600*/  SYNCS.PHASECHK.TRANS64.TRYWAIT P0, [R0+URZ], R2 ;  /* 0x00000002000075a7 */ /* 0x00452400080011ff */
[----:B----4-:R-:W-:Y:S05]  /*5610*/  @!P0 NANOSLEEP.SYNCS 0x989680 ;  /* 0x009896800000895d */ /* 0x010fea0003900000 */
[----:B------:R-:W4:Y:S02]  /*5620*/  @!P0 SYNCS.PHASECHK.TRANS64 P0, [R0+URZ], R2 ;  /* 0x00000002000085a7 */ /* 0x000f2400080010ff */
[----:B----4-:R-:W-:Y:S05]  /*5630*/  @!P0 BRA `(.L_x_112) ;  /* 0xfffffffc00f08947 */ /* 0x010fea000383ffff */
[----:B------:R-:W-:Y:S05]  /*5640*/  BRA `(.L_x_111) ;  /* 0x00000000000c7947 */ /* 0x000fea0003800000 */
.L_x_107:
[----:B------:R-:W-:-:S04]  /*5650*/  UIADD3 UR4, UPT, UPT, UR17, 0x2f0, URZ ;  /* 0x000002f011047890 */ /* 0x000fc8000fffe0ff */
[----:B------:R-:W-:-:S09]  /*5660*/  UPRMT UR4, UR35, 0x654, UR4 ;  /* 0x0000065423047896 */ /* 0x000fd20008000004 */
[----:B------:R-:W-:Y:S03]  /*5670*/  SYNCS.ARRIVE.TRANS64.RED.A1T0 RZ, [UR4], RZ ;  /* 0x000000ffffff79a7 */ /* 0x000fe60008100404 */
.L_x_111:
[----:B-12---:R-:W-:Y:S01]  /*5680*/  SHF.L.U32 R2, RZ, 0x1f, RZ ;  /* 0x0000001fff027819 */ /* 0x006fe200000006ff */
[----:B------:R-:W-:Y:S01]  /*5690*/  UIADD3 UR4, UPT, UPT, UR17, 0x2f0, URZ ;  /* 0x000002f011047890 */ /* 0x000fe2000fffe0ff */
[----:B------:R-:W-:Y:S02]  /*56a0*/  PLOP3.LUT P0, PT, PT, PT, UP1, 0x80, 0x8 ;  /* 0x000000000008781c */ /* 0x000fe40003f0f018 */
[----:B------:R-:W1:Y:S02]  /*56b0*/  SYNCS.PHASECHK.TRANS64.TRYWAIT P1, [UR17+0x2f0], R2 ;  /* 0x0002f002ff0075a7 */ /* 0x000e640008021111 */
[----:B-1----:R-:W-:Y:S09]  /*56c0*/  @!P1 BRA `(.L_x_113) ;  /* 0x0000004c00a09947 */ /* 0x002ff20003800000 */
.L_x_256:
[----:B------:R-:W-:Y:S01]  /*56d0*/  @!UP1 UPRMT UR4, UR35, 0x654, UR4 ;  /* 0x0000065423049896 */ /* 0x000fe20008000004 */
[----:B------:R-:W-:Y:S01]  /*56e0*/  UMOV UR5, 0xffff ;  /* 0x0000ffff00057882 */ /* 0x000fe20000000000 */
[----:B------:R-:W-:-:S07]  /*56f0*/  UMOV UR6, 0x1 ;  /* 0x0000000100067882 */ /* 0x000fce0000000000 */
[----:B------:R-:W-:Y:S01]  /*5700*/  @!P0 SYNCS.ARRIVE.TRANS64.RED.A1T0 RZ, [UR4], RZ ;  /* 0x000000ffffff89a7 */ /* 0x000fe20008100404 */
[----:B------:R-:W-:Y:S01]  /*5710*/  NOP ;  /* 0x0000000000007918 */ /* 0x000fe20000000000 */
[----:B-1----:R-:W1:Y:S01]  /*5720*/  LDS R0, [UR8+0x14] ;  /* 0x00001408ff007984 */ /* 0x002e620008000800 */
[----:B------:R-:W-:-:S04]  /*5730*/  ULOP3.LUT UR4, UR32, 0xffff, URZ, 0xc0, !UPT ;  /* 0x0000ffff20047892 */ /* 0x000fc8000f8ec0ff */
[----:B------:R-:W-:-:S04]  /*5740*/  USHF.R.U32.HI UR4, URZ, 0x5, UR4 ;  /* 0x00000005ff047899 */ /* 0x000fc80008011604 */
[----:B------:R-:W-:Y:S02]  /*5750*/  USHF.L.U32 UR5, UR5, UR4, URZ ;  /* 0x0000000405057299 */ /* 0x000fe400080006ff */
[----:B------:R-:W-:-:S04]  /*5760*/  USHF.L.U32 UR4, UR6, UR4, URZ ;  /* 0x0000000406047299 */ /* 0x000fc800080006ff */
[----:B-1----:R-:W-:-:S04]  /*5770*/  LOP3.LUT R0, R0, UR5, RZ, 0xc0, !PT ;  /* 0x0000000500007c12 */ /* 0x002fc8000f8ec0ff */
[----:B------:R-:W-:-:S13]  /*5780*/  ISETP.NE.AND P0, PT, R0, UR5, PT ;  /* 0x0000000500007c0c */ /* 0x000fda000bf05270 */
[----:B------:R-:W-:Y:S05]  /*5790*/  @P0 BRA `(.L_x_114) ;  /* 0x0000000000580947 */ /* 0x000fea0003800000 */
[----:B------:R-:W1:Y:S02]  /*57a0*/  LDS R0, [UR8+0x18] ;  /* 0x00001808ff007984 */ /* 0x000e640008000800 */
[----:B-1----:R-:W-:-:S04]  /*57b0*/  LOP3.LUT R0, R0, UR4, RZ, 0xc0, !PT ;  /* 0x0000000400007c12 */ /* 0x002fc8000f8ec0ff */
[----:B------:R-:W-:-:S13]  /*57c0*/  ISETP.NE.AND P0, PT, R0, UR4, PT ;  /* 0x0000000400007c0c */ /* 0x000fda000bf05270 */
[----:B------:R-:W-:Y:S05]  /*57d0*/  @P0 BRA `(.L_x_115) ;  /* 0x00000000003c0947 */ /* 0x000fea0003800000 */
[----:B------:R-:W1:Y:S01]  /*57e0*/  S2R R2, SR_LANEID ;  /* 0x0000000000027919 */ /* 0x000e620000000000 */
[----:B------:R-:W-:-:S06]  /*57f0*/  ULOP3.LUT UR5, URZ, UR5, URZ, 0x33, !UPT ;  /* 0x00000005ff057292 */ /* 0x000fcc000f8e33ff */
[----:B------:R-:W-:-:S04]  /*5800*/  IMAD.U32 R0, RZ, RZ, UR5 ;  /* 0x00000005ff007e24 */ /* 0x000fc8000f8e00ff */
[----:B------:R2:W4:Y:S02]  /*5810*/  REDUX UR7, R0 ;  /* 0x00000000000773c4 */ /* 0x0005240000000000 */
[----:B------:R1:W-:Y:S01]  /*5820*/  UTCATOMSWS.AND URZ, UR5 ;  /* 0x0000000500ff79e3 */ /* 0x0003e20008000000 */
[----:B--2---:R-:W-:Y:S01]  /*5830*/  LOP3.LUT R0, RZ, UR4, RZ, 0x33, !PT ;  /* 0x00000004ff007c12 */ /* 0x004fe2000f8e33ff */
[----:B------:R-:W-:Y:S02]  /*5840*/  VOTEU.ANY UR4, UPT, PT ;  /* 0x0000000000047886 */ /* 0x000fe400038e0100 */
[----:B------:R-:W-:Y:S02]  /*5850*/  UFLO.U32 UR4, UR4 ;  /* 0x00000004000472bd */ /* 0x000fe400080e0000 */
[----:B------:R-:W2:Y:S04]  /*5860*/  REDUX UR6, R0 ;  /* 0x00000000000673c4 */ /* 0x000ea80000000000 */
[----:B-1----:R-:W-:-:S02]  /*5870*/  ISETP.EQ.U32.AND P0, PT, R2, UR4, PT ;  /* 0x0000000402007c0c */ /* 0x002fc4000bf02070 */
[----:B----4-:R-:W-:-:S11]  /*5880*/  MOV R2, UR7 ;  /* 0x0000000700027c02 */ /* 0x010fd60008000f00 */
[----:B------:R1:W-:Y:S01]  /*5890*/  @P0 ATOMS.AND RZ, [UR8+0x14], R2 ;  /* 0x00001402ffff098c */ /* 0x0003e2000a800008 */
[----:B--2---:R-:W-:-:S05]  /*58a0*/  IMAD.U32 R0, RZ, RZ, UR6 ;  /* 0x00000006ff007e24 */ /* 0x004fca000f8e00ff */
[----:B------:R1:W-:Y:S01]  /*58b0*/  @P0 ATOMS.AND RZ, [UR8+0x18], R0 ;  /* 0x00001800ffff098c */ /* 0x0003e2000a800008 */
[----:B------:R-:W-:Y:S05]  /*58c0*/  BRA `(.L_x_116) ;  /* 0x0000000000147947 */ /* 0x000fea0003800000 */
.L_x_115:
[----:B------:R-:W-:Y:S02]  /*58d0*/  MOV R2, 0x58f0 ;  /* 0x000058f000027802 */ /* 0x000fe40000000f00 */
[----:B---3-5:R-:W-:Y:S05]  /*58e0*/  CALL.REL.NOINC `($__internal_0_$__cuda_sm10x_tcgen05_guardrail_trap_col_being_dealloced_not_returned_by_alloc) ;  /* 0x00000050000c7944 */ /* 0x028fea0003c00000 */
[----:B------:R-:W-:Y:S05]  /*58f0*/  BRA `(.L_x_116) ;  /* 0x0000000000087947 */ /* 0x000fea0003800000 */
.L_x_114:
[----:B------:R-:W-:Y:S02]  /*5900*/  MOV R2, 0x5920 ;  /* 0x0000592000027802 */ /* 0x000fe40000000f00 */
[----:B---3-5:R-:W-:Y:S05]  /*5910*/  CALL.REL.NOINC `($__internal_2_$__cuda_sm10x_tcgen05_guardrail_trap_unallocated_columns_being_dealloced) ;  /* 0x0000005000187944 */ /* 0x028fea0003c00000 */
.L_x_116:
[----:B------:R-:W-:Y:S01]  /*5920*/  NOP ;  /* 0x0000000000007918 */ /* 0x000fe20000000000 */
[----:B------:R-:W-:Y:S05]  /*5930*/  EXIT ;  /* 0x000000000000794d */ /* 0x000fea0003800000 */
.L_x_87:
[----:B------:R-:W-:-:S09]  /*5940*/  UISETP.NE.OR UP0, UPT, UR20, 0x3, !UP4 ;  /* 0x000000031400788c */ /* 0x000fd2000e705670 */
[----:B------:R-:W-:Y:S05]  /*5950*/  BRA.U UP0, `(.L_x_117) ;  /* 0x0000001100687547 */ /* 0x000fea000b800000 */
[----:B------:R-:W2:Y:S01]  /*5960*/  LDCU.64 UR4, c[0x0][0x888] ;  /* 0x00011100ff0477ac */ /* 0x000ea20008000a00 */
[----:B------:R-:W3:Y:S01]  /*5970*/  S2UR UR6, SR_CgaCtaId ;  /* 0x00000000000679c3 */ /* 0x000ee20000008800 */
[----:B------:R-:W-:Y:S02]  /*5980*/  HFMA2 R9, -RZ, RZ, 0, 0 ;  /* 0x00000000ff097431 */ /* 0x000fe400000001ff */
[----:B------:R-:W-:Y:S01]  /*5990*/  IMAD.MOV.U32 R11, RZ, RZ, 0x1 ;  /* 0x00000001ff0b7424 */ /* 0x000fe200078e00ff */
[----:B------:R-:W4:Y:S01]  /*59a0*/  LDCU UR37, c[0x0][0x370] ;  /* 0x00006e00ff2577ac */ /* 0x000f220008000800 */
[----:B------:R-:W-:Y:S01]  /*59b0*/  IMAD.MOV.U32 R10, RZ, RZ, RZ ;  /* 0x000000ffff0a7224 */ /* 0x000fe200078e00ff */
[----:B------:R-:W-:Y:S01]  /*59c0*/  MOV R3, 0x1000 ;  /* 0x0000100000037802 */ /* 0x000fe20000000f00 */
[----:B------:R-:W1:Y:S01]  /*59d0*/  LDCU.128 UR44, c[0x0][0xb10] ;  /* 0x00016200ff2c77ac */ /* 0x000e620008000c00 */
[----:B------:R-:W4:Y:S01]  /*59e0*/  LDC.64 R12, c[0x0][0x348] ;  /* 0x0000d200ff0c7b82 */ /* 0x000f220000000a00 */
[----:B------:R-:W1:Y:S01]  /*59f0*/  LDCU UR31, c[0x0][0x374] ;  /* 0x00006e80ff1f77ac */ /* 0x000e620008000800 */
[----:B------:R-:W4:Y:S01]  /*5a00*/  LDCU.64 UR34, c[0x0][0x890] ;  /* 0x00011200ff2277ac */ /* 0x000f220008000a00 */
[----:B--2---:R-:W-:Y:S01]  /*5a10*/  UISETP.NE.U32.AND UP0, UPT, UR4, URZ, UPT ;  /* 0x000000ff0400728c */ /* 0x004fe2000bf05070 */
[----:B------:R-:W2:Y:S01]  /*5a20*/  LDCU UR15, c[0x0][0xb0c] ;  /* 0x00016180ff0f77ac */ /* 0x000ea20008000800 */
[----:B------:R-:W2:Y:S01]  /*5a30*/  LDCU UR40, c[0x0][0xb20] ;  /* 0x00016400ff2877ac */ /* 0x000ea20008000800 */
[----:B------:R-:W2:Y:S01]  /*5a40*/  LDCU UR4, c[0x0][0xb30] ;  /* 0x00016600ff0477ac */ /* 0x000ea20008000800 */
[----:B------:R-:W-:Y:S01]  /*5a50*/  UMOV UR29, 0x400 ;  /* 0x00000400001d7882 */ /* 0x000fe20000000000 */
[----:B-1----:R-:W-:-:S02]  /*5a60*/  UIMAD.WIDE.U32 UR8, UR31, UR47, URZ ;  /* 0x0000002f1f0872a5 */ /* 0x002fc4000f8e00ff */
[----:B---3--:R-:W-:Y:S02]  /*5a70*/  ULEA UR29, UR6, UR29, 0x18 ;  /* 0x0000001d061d7291 */ /* 0x008fe4000f8ec0ff */
[----:B----4-:R-:W-:Y:S02]  /*5a80*/  UIMAD.WIDE.U32 UR6, UR37, UR44, URZ ;  /* 0x0000002c250672a5 */ /* 0x010fe4000f8e00ff */
[----:B------:R-:W-:Y:S02]  /*5a90*/  UISETP.NE.U32.AND UP6, UPT, UR34, URZ, UPT ;  /* 0x000000ff2200728c */ /* 0x000fe4000bfc5070 */
[----:B------:R-:W-:Y:S02]  /*5aa0*/  UISETP.NE.AND.EX UP5, UPT, UR5, URZ, UPT, UP0 ;  /* 0x000000ff0500728c */ /* 0x000fe4000bfa5300 */
[----:B------:R-:W-:Y:S01]  /*5ab0*/  UISETP.NE.AND UP0, UPT, UR42, 0x1, UPT ;  /* 0x000000012a00788c */ /* 0x000fe2000bf05270 */
[----:B------:R-:W-:Y:S01]  /*5ac0*/  UMOV UR6, UR7 ;  /* 0x0000000700067c82 */ /* 0x000fe20008000000 */
[----:B------:R-:W-:Y:S01]  /*5ad0*/  UMOV UR38, UR9 ;  /* 0x0000000900267c82 */ /* 0x000fe20008000000 */
[----:B--2---:R-:W-:Y:S01]  /*5ae0*/  UISETP.NE.AND UP0, UPT, UR15, 0x1, UPT ;  /* 0x000000010f00788c */ /* 0x004fe2000bf05270 */
[----:B------:R-:W-:Y:S01]  /*5af0*/  UMOV UR25, URZ ;  /* 0x000000ff00197c82 */ /* 0x000fe20008000000 */
[----:B------:R-:W-:-:S02]  /*5b00*/  UPLOP3.LUT UP4, UPT, UPT, UPT, UPT, 0x40, 0x4 ;  /* 0x000000000004789c */ /* 0x000fc40003f8e870 */
[----:B------:R-:W-:Y:S01]  /*5b10*/  UISETP.GE.AND UP2, UPT, UR42, 0x1, UPT ;  /* 0x000000012a00788c */ /* 0x000fe2000bf46270 */
[----:B------:R-:W1:Y:S01]  /*5b20*/  LDCU.64 UR22, c[0x0][0xb28] ;  /* 0x00016500ff1677ac */ /* 0x000e620008000a00 */
[----:B------:R-:W-:Y:S02]  /*5b30*/  UISETP.NE.AND.EX UP6, UPT, UR35, URZ, UPT, UP6 ;  /* 0x000000ff2300728c */ /* 0x000fe4000bfc5360 */
[----:B------:R-:W-:Y:S02]  /*5b40*/  USHF.R.U32.HI UR39, URZ, UR45, UR6 ;  /* 0x0000002dff277299 */ /* 0x000fe40008011606 */
[----:B------:R-:W-:Y:S02]  /*5b50*/  USHF.R.U32.HI UR38, URZ, UR40, UR38 ;  /* 0x00000028ff267299 */ /* 0x000fe40008011626 */
[----:B------:R-:W-:Y:S02]  /*5b60*/  UISETP.NE.AND UP0, UPT, UR46, 0x1, UPT ;  /* 0x000000012e00788c */ /* 0x000fe4000bf05270 */
[----:B------:R-:W-:-:S11]  /*5b70*/  UISETP.NE.AND UP3, UPT, UR4, 0x1, UPT ;  /* 0x000000010400788c */ /* 0x000fd6000bf65270 */
.L_x_126:
[C---:B------:R-:W-:Y:S02]  /*5b80*/  LEA R8, R10.reuse, UR29, 0x3 ;  /* 0x0000001d0a087c11 */ /* 0x040fe4000f8e18ff */
[----:B------:R-:W-:Y:S02]  /*5b90*/  SHF.L.U32 R0, R9, 0x1f, RZ ;  /* 0x0000001f09007819 */ /* 0x000fe400000006ff */
[----:B------:R-:W-:Y:S02]  /*5ba0*/  LEA R4, R10, UR29, 0x4 ;  /* 0x0000001d0a047c11 */ /* 0x000fe4000f8e20ff */
[----:B------:R-:W2:Y:S02]  /*5bb0*/  SYNCS.PHASECHK.TRANS64.TRYWAIT P0, [R8+URZ+0x270], R0 ;  /* 0x00027000080075a7 */ /* 0x000ea400080011ff */
[----:B--23--:R-:W-:Y:S05]  /*5bc0*/  @!P0 BRA `(.L_x_118) ;  /* 0x0000004800788947 */ /* 0x00cfea0003800000 */
.L_x_257:
        /* <DEDUP_REMOVED lines=8> */
[----:B---3--:R-:W-:Y:S11]  /*5c50*/  LOP3.LUT P0, RZ, R6, 0x1, RZ, 0xc0, !PT ;  /* 0x0000000106ff7812 */ /* 0x008ff6000780c0ff */
[----:B------:R-:W-:Y:S02]  /*5c60*/  @!UPT UIADD3 URZ, UPT, UPT, URZ, URZ, URZ ;  /* 0x000000fffffff290 */ /* 0x000fe4000fffe0ff */
[----:B----4-:R-:W-:Y:S01]  /*5c70*/  VOTEU.ANY UP2, P0 ;  /* 0x0000000000ff7886 */ /* 0x010fe20000040100 */
[----:B------:R-:W-:Y:S11]  /*5c80*/  PLOP3.LUT P0, PT, PT, PT, UP2, 0x80, 0x8 ;  /* 0x000000000008781c */ /* 0x000ff60003f0f028 */
[----:B------:R-:W-:Y:S02]  /*5c90*/  @!UPT UIADD3 URZ, UPT, UPT, URZ, URZ, URZ ;  /* 0x000000fffffff290 */ /* 0x000fe4000fffe0ff */
[----:B--2---:R-:W-:Y:S02]  /*5ca0*/  @P0 SHF.R.U32.HI R0, RZ, 0x10, R5 ;  /* 0x00000010ff000819 */ /* 0x004fe40000011605 */
[----:B------:R-:W-:Y:S02]  /*5cb0*/  @P0 MOV R2, R4 ;  /* 0x0000000400020202 */ /* 0x000fe40000000f00 */
[----:B------:R-:W-:Y:S01]  /*5cc0*/  @P0 R2UR UR4, R0 ;  /* 0x00000000000402ca */ /* 0x000fe200000e0000 */
[----:B------:R-:W-:Y:S01]  /*5cd0*/  VIADD R0, R8, 0x280 ;  /* 0x0000028008007836 */ /* 0x000fe20000000000 */
[----:B------:R-:W-:Y:S02]  /*5ce0*/  @P0 LOP3.LUT R4, R5, 0xffff, RZ, 0xc0, !PT ;  /* 0x0000ffff05040812 */ /* 0x000fe400078ec0ff */
[----:B------:R-:W-:Y:S02]  /*5cf0*/  @P0 R2UR UR6, R2 ;  /* 0x00000000020602ca */ /* 0x000fe400000e0000 */
[----:B------:R-:W-:Y:S02]  /*5d00*/  PRMT R0, RZ, 0x654, R0 ;  /* 0x00000654ff007816 */ /* 0x000fe40000000000 */
[----:B------:R-:W-:Y:S02]  /*5d10*/  @P0 R2UR UR5, R4 ;  /* 0x00000000040502ca */ /* 0x000fe400000e0000 */
[----:B------:R2:W-:Y:S03]  /*5d20*/  SYNCS.ARRIVE.TRANS64.RED.A1T0 RZ, [R0+URZ], RZ ;  /* 0x000000ff00ff79a7 */ /* 0x0005e600081004ff */
[----:B------:R-:W-:Y:S04]  /*5d30*/  @UP2 UMOV UR30, UR4 ;  /* 0x00000004001e2c82 */ /* 0x000fe80008000000 */
[----:B------:R-:W-:Y:S04]  /*5d40*/  @UP2 UMOV UR14, UR6 ;  /* 0x00000006000e2c82 */ /* 0x000fe80008000000 */
[----:B------:R-:W-:Y:S01]  /*5d50*/  @UP2 UMOV UR13, UR5 ;  /* 0x00000005000d2c82 */ /* 0x000fe20008000000 */
[----:B------:R-:W-:Y:S05]  /*5d60*/  BRA.U !UP0, `(.L_x_119) ;  /* 0x0000000108c07547 */ /* 0x000fea000b800000 */
[----:B------:R-:W-:Y:S02]  /*5d70*/  UIMAD.WIDE.U32 UR8, UR13, UR47, URZ ;  /* 0x0000002f0d0872a5 */ /* 0x000fe4000f8e00ff */
[----:B------:R-:W-:Y:S02]  /*5d80*/  UP2UR UR12, UPR, URZ, 0x4 ;  /* 0x00000004ff0c7883 */ /* 0x000fe40008000000 */
[----:B------:R-:W-:Y:S02]  /*5d90*/  UISETP.NE.AND UP2, UPT, UR46, 0x1, UPT ;  /* 0x000000012e00788c */ /* 0x000fe4000bf45270 */
[----:B------:R-:W-:Y:S02]  /*5da0*/  UIMAD.WIDE.U32 UR10, UR14, UR44, URZ ;  /* 0x0000002c0e0a72a5 */ /* 0x000fe4000f8e00ff */
[----:B------:R-:W-:Y:S02]  /*5db0*/  USEL UR4, UR31, UR38, !UP2 ;  /* 0x000000261f047287 */ /* 0x000fe4000d000000 */
[----:B------:R-:W-:Y:S02]  /*5dc0*/  UISETP.NE.AND UP0, UPT, UR15, 0x1, UPT ;  /* 0x000000010f00788c */ /* 0x000fe4000bf05270 */
[----:B------:R-:W-:Y:S02]  /*5dd0*/  UP2UR UR20, UPR, URZ, 0x2 ;  /* 0x00000002ff147883 */ /* 0x000fe40008000000 */
[----:B------:R-:W-:Y:S02]  /*5de0*/  UISETP.NE.AND UP1, UPT, UR42, 0x1, UPT ;  /* 0x000000012a00788c */ /* 0x000fe4000bf25270 */
[----:B-1----:R-:W-:Y:S02]  /*5df0*/  UIMAD.WIDE.U32 UR16, UR4, UR22, URZ ;  /* 0x00000016041072a5 */ /* 0x002fe4000f8e00ff */
[----:B------:R-:W-:Y:S01]  /*5e00*/  USEL UR7, UR37, UR39, !UP0 ;  /* 0x0000002725077287 */ /* 0x000fe2000c000000 */
[----:B------:R-:W-:Y:S02]  /*5e10*/  UMOV UR5, UR9 ;  /* 0x0000000900057c82 */ /* 0x000fe40008000000 */
[----:B------:R-:W-:Y:S02]  /*5e20*/  USHF.R.U32.HI UR6, URZ, UR40, UR5 ;  /* 0x00000028ff067299 */ /* 0x000fe40008011605 */
[----:B------:R-:W-:Y:S02]  /*5e30*/  UIMAD.WIDE.U32 UR18, UR7, UR22, URZ ;  /* 0x00000016071272a5 */ /* 0x000fe4000f8e00ff */
[----:B------:R-:W-:Y:S02]  /*5e40*/  USEL UR6, UR13, UR6, !UP2 ;  /* 0x000000060d067287 */ /* 0x000fe4000d000000 */
[----:B------:R-:W-:Y:S01]  /*5e50*/  UISETP.NE.AND UP2, UPT, UR12, URZ, UPT ;  /* 0x000000ff0c00728c */ /* 0x000fe2000bf45270 */
[----:B------:R-:W-:Y:S01]  /*5e60*/  UMOV UR5, UR11 ;  /* 0x0000000b00057c82 */ /* 0x000fe20008000000 */
[----:B------:R-:W-:Y:S02]  /*5e70*/  UIMAD.WIDE.U32 UR10, UR6, UR22, URZ ;  /* 0x00000016060a72a5 */ /* 0x000fe4000f8e00ff */
[----:B------:R-:W-:Y:S03]  /*5e80*/  USHF.R.U32.HI UR8, URZ, UR45, UR5 ;  /* 0x0000002dff087299 */ /* 0x000fe60008011605 */
[----:B------:R-:W-:Y:S02]  /*5e90*/  UMOV UR5, UR17 ;  /* 0x0000001100057c82 */ /* 0x000fe40008000000 */
[----:B------:R-:W-:Y:S03]  /*5ea0*/  @UP1 USHF.R.U32.HI UR4, URZ, UR23, UR5 ;  /* 0x00000017ff041299 */ /* 0x000fe60008011605 */
[----:B------:R-:W-:Y:S01]  /*5eb0*/  UMOV UR5, UR19 ;  /* 0x0000001300057c82 */ /* 0x000fe20008000000 */
[----:B------:R-:W-:Y:S02]  /*5ec0*/  UIMAD UR4, UR42, UR4, URZ ;  /* 0x000000042a0472a4 */ /* 0x000fe4000f8e02ff */
[----:B------:R-:W-:Y:S02]  /*5ed0*/  @UP1 USHF.R.U32.HI UR7, URZ, UR23, UR5 ;  /* 0x00000017ff071299 */ /* 0x000fe40008011605 */
[----:B------:R-:W-:Y:S02]  /*5ee0*/  USEL UR5, UR14, UR8, !UP0 ;  /* 0x000000080e057287 */ /* 0x000fe4000c000000 */
[----:B------:R-:W-:Y:S02]  /*5ef0*/  UIMAD UR8, UR42, UR7, URZ ;  /* 0x000000072a0872a4 */ /* 0x000fe4000f8e02ff */
[----:B------:R-:W-:Y:S03]  /*5f00*/  UISETP.GE.AND UP0, UPT, UR6, UR4, UPT ;  /* 0x000000040600728c */ /* 0x000fe6000bf06270 */
[----:B------:R-:W-:Y:S01]  /*5f10*/  UMOV UR4, UR11 ;  /* 0x0000000b00047c82 */ /* 0x000fe20008000000 */
[----:B------:R-:W-:Y:S02]  /*5f20*/  UISETP.GE.OR UP0, UPT, UR5, UR8, UP0 ;  /* 0x000000080500728c */ /* 0x000fe40008706670 */
[----:B------:R-:W-:Y:S02]  /*5f30*/  USHF.R.U32.HI UR4, URZ, UR23, UR4 ;  /* 0x00000017ff047299 */ /* 0x000fe40008011604 */
[----:B------:R-:W-:Y:S02]  /*5f40*/  UIMAD.WIDE.U32 UR8, UR5, UR22, URZ ;  /* 0x00000016050872a5 */ /* 0x000fe4000f8e00ff */
[----:B------:R-:W-:Y:S04]  /*5f50*/  USEL UR10, UR6, UR4, !UP1 ;  /* 0x00000004060a7287 */ /* 0x000fe8000c800000 */
[----:B------:R-:W-:Y:S01]  /*5f60*/  UIADD3 UR11, UPT, UPT, -UR10, URZ, URZ ;  /* 0x000000ff0a0b7290 */ /* 0x000fe2000fffe1ff */
[----:B------:R-:W-:Y:S02]  /*5f70*/  @!UP0 UMOV UR4, UR9 ;  /* 0x0000000900048c82 */ /* 0x000fe40008000000 */
[----:B------:R-:W-:Y:S02]  /*5f80*/  @!UP0 USHF.R.U32.HI UR4, URZ, UR23, UR4 ;  /* 0x00000017ff048299 */ /* 0x000fe40008011604 */
[----:B------:R-:W-:Y:S02]  /*5f90*/  UIMAD UR8, UR42, UR11, UR6 ;  /* 0x0000000b2a0872a4 */ /* 0x000fe4000f8e0206 */
[----:B------:R-:W-:Y:S02]  /*5fa0*/  @!UP0 USEL UR4, UR5, UR4, !UP1 ;  /* 0x0000000405048287 */ /* 0x000fe4000c800000 */
[----:B------:R-:W-:Y:S02]  /*5fb0*/  UISETP.NE.AND UP1, UPT, UR20, URZ, UPT ;  /* 0x000000ff1400728c */ /* 0x000fe4000bf25270 */
[----:B------:R-:W-:Y:S02]  /*5fc0*/  @!UP0 UIMAD UR7, UR7, UR8, UR4 ;  /* 0x00000008070782a4 */ /* 0x000fe4000f8e0204 */
[----:B------:R-:W-:Y:S02]  /*5fd0*/  @!UP0 UIADD3 UR9, UPT, UPT, UR10, -UR4, URZ ;  /* 0x800000040a098290 */ /* 0x000fe4000fffe0ff */
[----:B------:R-:W-:Y:S02]  /*5fe0*/  UIADD3 UR8, UPT, UPT, -UR6, URZ, URZ ;  /* 0x000000ff06087290 */ /* 0x000fe4000fffe1ff */
[----:B------:R-:W-:Y:S02]  /*5ff0*/  UIADD3 UR4, UPT, UPT, -UR5, URZ, URZ ;  /* 0x000000ff05047290 */ /* 0x000fe4000fffe1ff */
[----:B------:R-:W-:Y:S03]  /*6000*/  @!UP0 UIMAD UR6, UR9, UR42, UR5 ;  /* 0x0000002a090682a4 */ /* 0x000fe6000f8e0205 */
[----:B------:R-:W-:Y:S01]  /*6010*/  @!UP0 UMOV UR5, UR7 ;  /* 0x0000000700058c82 */ /* 0x000fe20008000000 */
[----:B------:R-:W-:Y:S02]  /*6020*/  UIMAD UR7, UR15, UR4, UR14 ;  /* 0x000000040f0772a4 */ /* 0x000fe4000f8e020e */
[----:B------:R-:W-:Y:S02]  /*6030*/  UIMAD UR4, UR46, UR8, UR13 ;  /* 0x000000082e0472a4 */ /* 0x000fe4000f8e020d */
[----:B------:R-:W-:Y:S02]  /*6040*/  UIMAD UR14, UR5, UR15, UR7 ;  /* 0x0000000f050e72a4 */ /* 0x000fe4000f8e0207 */
[----:B------:R-:W-:Y:S11]  /*6050*/  UIMAD UR13, UR6, UR46, UR4 ;  /* 0x0000002e060d72a4 */ /* 0x000ff6000f8e0204 */
[----:B------:R-:W-:Y:S01]  /*6060*/  @!UPT UIADD3 URZ, UPT, UPT, URZ, URZ, URZ ;  /* 0x000000fffffff290 */ /* 0x000fe2000fffe0ff */
.L_x_119:
[----:B------:R-:W3:Y:S01]  /*6070*/  @!UP3 LDCU.128 UR8, c[0x0][0xb10] ;  /* 0x00016200ff08b7ac */ /* 0x000ee20008000c00 */
[----:B------:R-:W-:Y:S04]  /*6080*/  ISETP.NE.U32.AND P0, PT, RZ, UR34, PT ;  /* 0x00000022ff007c0c */ /* 0x000fe8000bf05070 */
[----:B------:R-:W-:Y:S01]  /*6090*/  ISETP.NE.AND.EX P0, PT, RZ, UR35, PT, P0 ;  /* 0x00000023ff007c0c */ /* 0x000fe2000bf05300 */
[----:B------:R-:W4:Y:S01]  /*60a0*/  @!UP3 LDCU UR5, c[0x0][0xb0c] ;  /* 0x00016180ff05b7ac */ /* 0x000f220008000800 */
[----:B------:R-:W-:Y:S02]  /*60b0*/  USHF.L.U32 UR26, UR33, 0x6, URZ ;  /* 0x00000006211a7899 */ /* 0x000fe400080006ff */
[----:B------:R-:W-:Y:S02]  /*60c0*/  USHF.L.U32 UR27, UR32, 0x6, URZ ;  /* 0x00000006201b7899 */ /* 0x000fe400080006ff */
[----:B---3--:R-:W-:Y:S07]  /*60d0*/  UIMAD.WIDE.U32 UR6, UR14, UR8, URZ ;  /* 0x000000080e0672a5 */ /* 0x008fee000f8e00ff */
[----:B------:R-:W-:Y:S01]  /*60e0*/  @!UP3 UMOV UR4, UR7 ;  /* 0x000000070004bc82 */ /* 0x000fe20008000000 */
[----:B----4-:R-:W-:Y:S02]  /*60f0*/  @!UP3 UISETP.NE.AND UP0, UPT, UR5, 0x1, UPT ;  /* 0x000000010500b88c */ /* 0x010fe4000bf05270 */
[----:B------:R-:W-:Y:S02]  /*6100*/  @!UP3 USHF.R.U32.HI UR4, URZ, UR9, UR4 ;  /* 0x00000009ff04b299 */ /* 0x000fe40008011604 */
[----:B------:R-:W-:Y:S02]  /*6110*/  UIMAD.WIDE.U32 UR6, UR13, UR11, URZ ;  /* 0x0000000b0d0672a5 */ /* 0x000fe4000f8e00ff */
[----:B------:R-:W-:Y:S02]  /*6120*/  @!UP3 USEL UR8, UR14, UR4, !UP0 ;  /* 0x000000040e08b287 */ /* 0x000fe4000c000000 */
[----:B------:R-:W-:Y:S03]  /*6130*/  @!UP3 UISETP.NE.AND UP0, UPT, UR10, 0x1, UPT ;  /* 0x000000010a00b88c */ /* 0x000fe6000bf05270 */
[----:B------:R-:W-:Y:S02]  /*6140*/  @!UP3 UMOV UR6, UR7 ;  /* 0x000000070006bc82 */ /* 0x000fe40008000000 */
[----:B------:R-:W3:Y:S02]  /*6150*/  @!UP3 LDCU UR4, c[0x0][0xb20] ;  /* 0x00016400ff04b7ac */ /* 0x000ee40008000800 */
[----:B---3--:R-:W-:Y:S04]  /*6160*/  @!UP3 USHF.R.U32.HI UR6, URZ, UR4, UR6 ;  /* 0x00000004ff06b299 */ /* 0x008fe80008011606 */
[----:B------:R-:W-:Y:S04]  /*6170*/  @!UP3 USEL UR6, UR13, UR6, !UP0 ;  /* 0x000000060d06b287 */ /* 0x000fe8000c000000 */
[----:B------:R-:W-:Y:S02]  /*6180*/  @!UP3 UIADD3 UR4, UPT, UPT, -UR8, UR6, URZ ;  /* 0x000000060804b290 */ /* 0x000fe4000fffe1ff */
[----:B------:R-:W-:Y:S02]  /*6190*/  @!UP3 UIADD3 UR6, UPT, UPT, UR8, -UR6, URZ ;  /* 0x800000060806b290 */ /* 0x000fe4000fffe0ff */
[----:B------:R-:W-:Y:S02]  /*61a0*/  @!UP3 UIMAD UR14, UR4, UR5, UR14 ;  /* 0x00000005040eb2a4 */ /* 0x000fe4000f8e020e */
[----:B------:R-:W-:Y:S01]  /*61b0*/  @!UP3 UIMAD UR13, UR6, UR10, UR13 ;  /* 0x0000000a060db2a4 */ /* 0x000fe2000f8e020d */
[----:B------:R-:W-:Y:S11]  /*61c0*/  BRA.U UP4, `(.L_x_120) ;  /* 0x0000000104107547 */ /* 0x000ff6000b800000 */
[----:B------:R-:W-:Y:S04]  /*61d0*/  MOV R2, UR43 ;  /* 0x0000002b00027c02 */ /* 0x000fe80008000f00 */
[----:B------:R-:W-:Y:S04]  /*61e0*/  SHF.L.U32 R2, R2, 0x1f, RZ ;  /* 0x0000001f02027819 */ /* 0x000fe800000006ff */
[----:B------:R-:W3:Y:S02]  /*61f0*/  SYNCS.PHASECHK.TRANS64.TRYWAIT P1, [UR29+0x268], R2 ;  /* 0x00026802ff0075a7 */ /* 0x000ee4000802111d */
[----:B---3--:R-:W-:Y:S05]  /*6200*/  @!P1 BRA `(.L_x_121) ;  /* 0x0000004000fc9947 */ /* 0x008fea0003800000 */
.L_x_120:
[----:B------:R-:W-:Y:S05]  /*6210*/  BRA.U !UP6, `(.L_x_122) ;  /* 0x000000010e387547 */ /* 0x000fea000b800000 */
[----:B------:R-:W-:Y:S01]  /*6220*/  UPLOP3.LUT UP1, UPT, UPT, UPT, UP5, 0x80, 0x8 ;  /* 0x000000000008789c */ /* 0x000fe20003f2f050 */
[----:B--2---:R-:W-:Y:S01]  /*6230*/  HFMA2 R0, -RZ, RZ, 0, 5.9604644775390625e-08 ;  /* 0x00000001ff007431 */ /* 0x004fe200000001ff */
[----:B------:R-:W2:Y:S01]  /*6240*/  LDCU.64 UR8, c[0x0][0x358] ;  /* 0x00006b00ff0877ac */ /* 0x000ea20008000a00 */
[----:B------:R-:W-:Y:S03]  /*6250*/  IMAD.MOV.U32 R46, RZ, RZ, 0x1 ;  /* 0x00000001ff2e7424 */ /* 0x000fe600078e00ff */
[----:B------:R-:W-:Y:S05]  /*6260*/  PLOP3.LUT P1, PT, PT, PT, UP1, 0x80, 0x8 ;  /* 0x000000000008781c */ /* 0x000fea0003f2f018 */
[----:B------:R-:W3:Y:S01]  /*6270*/  @UP1 LDCU.64 UR4, c[0x0][0x888] ;  /* 0x00011100ff0417ac */ /* 0x000ee20008000a00 */
[----:B------:R-:W-:Y:S07]  /*6280*/  @UP1 UIMAD UR6, UR36, UR34, URZ ;  /* 0x00000022240612a4 */ /* 0x000fee000f8e02ff */
[----:B------:R-:W-:Y:S01]  /*6290*/  @!P1 PRMT R46, R0, 0x7610, R46 ;  /* 0x00007610002e9816 */ /* 0x000fe2000000002e */
[----:B---3--:R-:W-:Y:S06]  /*62a0*/  @UP1 UIMAD.WIDE UR4, UR6, 0x4, UR4 ;  /* 0x00000004060418a5 */ /* 0x008fec000f8e0204 */
[----:B-----5:R-:W-:Y:S01]  /*62b0*/  IMAD.U32 R26, RZ, RZ, UR4 ;  /* 0x00000004ff1a7e24 */ /* 0x020fe2000f8e00ff */
[----:B------:R-:W-:Y:S04]  /*62c0*/  MOV R27, UR5 ;  /* 0x00000005001b7c02 */ /* 0x000fe80008000f00 */
[----:B------:R-:W3:Y:S01]  /*62d0*/  @!UP1 LDCU UR4, c[0x0][0x880] ;  /* 0x00011000ff0497ac */ /* 0x000ee20008000800 */
[----:B--2---:R4:W5:Y:S02]  /*62e0*/  @P1 LDG.E R26, desc[UR8][R26.64] ;  /* 0x000000081a1a1981 */ /* 0x004964000c1e1900 */
[----:B---34-:R-:W-:Y:S07]  /*62f0*/  @!P1 IMAD.U32 R26, RZ, RZ, UR4 ;  /* 0x00000004ff1a9e24 */ /* 0x018fee000f8e00ff */
.L_x_122:
[----:B-----5:R-:W-:Y:S01]  /*6300*/  @!P0 FSETP.EQ.AND P2, PT, R26, RZ, PT ;  /* 0x000000ff1a00820b */ /* 0x020fe20003f42000 */
[----:B------:R-:W-:Y:S01]  /*6310*/  @!UPT UIADD3 URZ, UPT, UPT, URZ, URZ, URZ ;  /* 0x000000fffffff290 */ /* 0x000fe2000fffe0ff */
[----:B------:R-:W-:Y:S11]  /*6320*/  @!P0 BRA `(.L_x_123) ;  /* 0x0000000000148947 */ /* 0x000ff60003800000 */
[----:B------:R-:W-:Y:S02]  /*6330*/  LOP3.LUT P0, RZ, R46, 0xff, RZ, 0xc0, !PT ;  /* 0x000000ff2eff7812 */ /* 0x000fe4000780c0ff */
[----:B------:R-:W-:Y:S04]  /*6340*/  PLOP3.LUT P2, PT, PT, PT, UP1, 0x80, 0x8 ;  /* 0x000000000008781c */ /* 0x000fe80003f4f018 */
[----:B------:R-:W-:Y:S07]  /*6350*/  PLOP3.LUT P2, PT, P2, PT, PT, 0x8, 0x80 ;  /* 0x000000000080781c */ /* 0x000fee000174e170 */
[----:B------:R-:W-:Y:S11]  /*6360*/  @P0 FSETP.EQ.AND P2, PT, R26, RZ, PT ;  /* 0x000000ff1a00020b */ /* 0x000ff60003f42000 */
[----:B------:R-:W-:Y:S02]  /*6370*/  @!UPT UIADD3 URZ, UPT, UPT, URZ, URZ, URZ ;  /* 0x000000fffffff290 */ /* 0x000fe4000fffe0ff */
.L_x_123:
[----:B------:R-:W-:Y:S01]  /*6380*/  ULEA UR4, UR25, UR29, 0x3 ;  /* 0x0000001d19047291 */ /* 0x000fe2000f8e18ff */
[----:B--2---:R-:W-:Y:S02]  /*6390*/  SHF.L.U32 R2, R11, 0x1f, RZ ;  /* 0x0000001f0b027819 */ /* 0x004fe400000006ff */
[----:B------:R-:W-:Y:S04]  /*63a0*/  ELECT P1, URZ, PT ;  /* 0x0000000000ff782f */ /* 0x000fe80003820000 */
[----:B------:R-:W-:Y:S02]  /*63b0*/  PLOP3.LUT P1, PT, P2, P1, PT, 0xf2, 0x2f ;  /* 0x00000000002f781c */ /* 0x000fe40001723e72 */
[----:B------:R-:W2:Y:S02]  /*63c0*/  SYNCS.PHASECHK.TRANS64.TRYWAIT P0, [UR4+0x248], R2 ;  /* 0x00024802ff0075a7 */ /* 0x000ea40008001104 */
[----:B--2---:R-:W-:Y:S09]  /*63d0*/  @!P0 BRA `(.L_x_124) ;  /* 0x0000004000a08947 */ /* 0x004ff20003800000 */
.L_x_260:
[----:B------:R-:W3:Y:S01]  /*63e0*/  S2UR UR19, SR_CgaCtaId ;  /* 0x00000000001379c3 */ /* 0x000ee20000008800 */
[----:B------:R-:W-:Y:S01]  /*63f0*/  VOTEU.ALL UP0, P1 ;  /* 0x0000000000ff7886 */ /* 0x000fe20000800000 */
[----:B--2---:R-:W-:Y:S01]  /*6400*/  @!P1 IADD3 R2, P0, PT, R12, 0x580, RZ ;  /* 0x000005800c029810 */ /* 0x004fe20007f1e0ff */
[----:B------:R-:W-:Y:S01]  /*6410*/  UMOV UR20, 0x0 ;  /* 0x0000000000147882 */ /* 0x000fe20000000000 */
[----:B------:R-:W-:Y:S01]  /*6420*/  UMOV UR21, 0x10000000 ;  /* 0x1000000000157882 */ /* 0x000fe20000000000 */
[----:B------:R-:W-:Y:S01]  /*6430*/  UMOV UR28, UR36 ;  /* 0x00000024001c7c82 */ /* 0x000fe20008000000 */
[----:B------:R-:W-:Y:S01]  /*6440*/  @!UP0 ULEA UR5, UR25, UR29, 0xc ;  /* 0x0000001d19058291 */ /* 0x000fe2000f8e60ff */
[----:B------:R-:W-:Y:S01]  /*6450*/  @!P1 IMAD.X R0, RZ, RZ, R13, P0 ;  /* 0x000000ffff009224 */ /* 0x000fe200000e060d */
[----:B------:R-:W-:Y:S01]  /*6460*/  @!UP0 UIADD3 UR10, UPT, UPT, UR26, 0x20, URZ ;  /* 0x000000201a0a8890 */ /* 0x000fe2000fffe0ff */
[----:B------:R-:W-:Y:S01]  /*6470*/  @!P1 R2UR UR7, R2 ;  /* 0x00000000020792ca */ /* 0x000fe200000e0000 */
[----:B------:R-:W-:Y:S01]  /*6480*/  @!UP0 UIADD3 UR24, UPT, UPT, UR5, 0x400, URZ ;  /* 0x0000040005188890 */ /* 0x000fe2000fffe0ff */
[----:B------:R-:W-:Y:S01]  /*6490*/  @!P1 IMAD.MOV.U32 R2, RZ, RZ, 0x1000 ;  /* 0x00001000ff029424 */ /* 0x000fe200078e00ff */
[----:B------:R-:W-:Y:S01]  /*64a0*/  @!UP0 UIADD3 UR8, UPT, UPT, UR5, 0xc00, URZ ;  /* 0x00000c0005088890 */ /* 0x000fe2000fffe0ff */
[----:B------:R-:W-:Y:S01]  /*64b0*/  VIADD R10, R10, 0x1 ;  /* 0x000000010a0a7836 */ /* 0x000fe20000000000 */
[----:B------:R-:W-:Y:S02]  /*64c0*/  UIADD3 UR5, UPT, UPT, UR25, 0x1, URZ ;  /* 0x0000000119057890 */ /* 0x000fe4000fffe0ff */
[----:B------:R-:W-:Y:S02]  /*64d0*/  UIADD3 UR25, UPT, UPT, UR4, 0x230, URZ ;  /* 0x0000023004197890 */ /* 0x000fe4000fffe0ff */
[----:B------:R-:W-:Y:S01]  /*64e0*/  UISETP.NE.AND UP0, UPT, UR5, 0x3, UPT ;  /* 0x000000030500788c */ /* 0x000fe2000bf05270 */
[----:B------:R-:W-:Y:S01]  /*64f0*/  UMOV UR11, UR27 ;  /* 0x0000001b000b7c82 */ /* 0x000fe20008000000 */
[----:B------:R-:W-:Y:S02]  /*6500*/  UMOV UR12, UR36 ;  /* 0x00000024000c7c82 */ /* 0x000fe40008000000 */
[----:B------:R-:W-:Y:S01]  /*6510*/  USEL UR6, UR5, URZ, UP0 ;  /* 0x000000ff05067287 */ /* 0x000fe20008000000 */
[----:B------:R-:W-:Y:S01]  /*6520*/  @!P1 R2UR UR5, R0 ;  /* 0x00000000000592ca */ /* 0x000fe200000e0000 */
[----:B------:R-:W-:Y:S01]  /*6530*/  IMAD.U32 R4, RZ, RZ, UR7 ;  /* 0x00000007ff047e24 */ /* 0x000fe2000f8e00ff */
[----:B------:R-:W-:Y:S02]  /*6540*/  USEL UR18, URZ, 0x1, UP0 ;  /* 0x00000001ff127887 */ /* 0x000fe40008000000 */
[----:B------:R-:W-:Y:S01]  /*6550*/  VOTEU.ALL UP0, P1 ;  /* 0x0000000000ff7886 */ /* 0x000fe20000800000 */
[----:B------:R-:W-:Y:S01]  /*6560*/  UMOV UR9, UR25 ;  /* 0x0000001900097c82 */ /* 0x000fe20008000000 */
[----:B------:R-:W-:Y:S01]  /*6570*/  @!P1 R2UR UR16, R4 ;  /* 0x00000000041092ca */ /* 0x000fe200000e0000 */
[----:B---3--:R-:W-:Y:S01]  /*6580*/  UPRMT UR7, UR19, 0x654, UR25 ;  /* 0x0000065413077896 */ /* 0x008fe20008000019 */
[----:B------:R-:W-:Y:S04]  /*6590*/  LOP3.LUT R11, R11, UR18, RZ, 0x3c, !PT ;  /* 0x000000120b0b7c12 */ /* 0x000fe8000f8e3cff */
[----:B------:R-:W-:Y:S01]  /*65a0*/  SHF.L.U32 R0, R11, 0x1f, RZ ;  /* 0x0000001f0b007819 */ /* 0x000fe200000006ff */
[----:B------:R-:W-:Y:S01]  /*65b0*/  IMAD.U32 R5, RZ, RZ, UR5 ;  /* 0x00000005ff057e24 */ /* 0x000fe2000f8e00ff */
[----:B------:R-:W-:Y:S04]  /*65c0*/  ULEA UR5, UR6, UR29, 0x3 ;  /* 0x0000001d06057291 */ /* 0x000fe8000f8e18ff */
[----:B------:R-:W-:Y:S11]  /*65d0*/  @!P1 R2UR UR17, R5 ;  /* 0x00000000051192ca */ /* 0x000ff600000e0000 */
[----:B------:R-:W-:Y:S02]  /*65e0*/  @!UPT UIADD3 URZ, UPT, UPT, URZ, URZ, URZ ;  /* 0x000000fffffff290 */ /* 0x000fe4000fffe0ff */
[----:B------:R2:W-:Y:S01]  /*65f0*/  @!UP0 UTMALDG.3D [UR24], [UR16], desc[UR20] ;  /* 0x00001418100085b4 */ /* 0x0005e20008011000 */
[----:B------:R-:W-:Y:S05]  /*6600*/  VOTEU.ALL UP0, P1 ;  /* 0x0000000000ff7886 */ /* 0x000fea0000800000 */
[----:B------:R2:W-:Y:S01]  /*6610*/  @!UP0 UTMALDG.3D [UR8], [UR16], desc[UR20] ;  /* 0x00001408100085b4 */ /* 0x0005e20008011000 */
[----:B------:R2:W-:Y:S01]  /*6620*/  @!P1 SYNCS.ARRIVE.TRANS64.RED.A0TR RZ, [UR4+0x230], R2 ;  /* 0x00023002ffff99a7 */ /* 0x0005e20008300404 */
[----:B------:R-:W-:Y:S01]  /*6630*/  SYNCS.ARRIVE.TRANS64.RED.A1T0 RZ, [UR7], RZ ;  /* 0x000000ffffff79a7 */ /* 0x000fe20008100407 */
[----:B------:R-:W3:Y:S02]  /*6640*/  SYNCS.PHASECHK.TRANS64.TRYWAIT P0, [UR5+0x248], R0 ;  /* 0x00024800ff0075a7 */ /* 0x000ee40008001105 */
[----:B--23--:R-:W-:Y:S05]  /*6650*/  @!P0 BRA `(.L_x_125) ;  /* 0x0000004000188947 */ /* 0x00cfea0003800000 */
.L_x_262:
[----:B------:R-:W-:Y:S01]  /*6660*/  UIADD3 UR17, UPT, UPT, UR5, 0x230, URZ ;  /* 0x0000023005117890 */ /* 0x000fe2000fffe0ff */
[----:B------:R-:W3:Y:S01]  /*6670*/  S2UR UR41, SR_CgaCtaId ;  /* 0x00000000002979c3 */ /* 0x000ee20000008800 */
[----:B------:R-:W-:Y:S01]  /*6680*/  UPLOP3.LUT UP4, UPT, UPT, UPT, UPT, 0x80, 0x8 ;  /* 0x000000000008789c */ /* 0x000fe20003f8f070 */
[----:B--2---:R-:W-:Y:S01]  /*6690*/  @!P1 IADD3 R2, P0, PT, R12, 0x580, RZ ;  /* 0x000005800c029810 */ /* 0x004fe20007f1e0ff */
[----:B------:R-:W-:Y:S01]  /*66a0*/  UMOV UR32, 0x0 ;  /* 0x0000000000207882 */ /* 0x000fe20000000000 */
[----:B------:R-:W-:Y:S01]  /*66b0*/  UMOV UR33, 0x10000000 ;  /* 0x1000000000217882 */ /* 0x000fe20000000000 */
[----:B------:R-:W-:Y:S01]  /*66c0*/  UMOV UR19, UR27 ;  /* 0x0000001b00137c82 */ /* 0x000fe20008000000 */
[----:B------:R-:W-:Y:S01]  /*66d0*/  UMOV UR20, UR36 ;  /* 0x0000002400147c82 */ /* 0x000fe20008000000 */
[----:B------:R-:W-:Y:S01]  /*66e0*/  UMOV UR11, UR27 ;  /* 0x0000001b000b7c82 */ /* 0x000fe20008000000 */
[----:B------:R-:W-:Y:S01]  /*66f0*/  UMOV UR12, UR36 ;  /* 0x00000024000c7c82 */ /* 0x000fe20008000000 */
[----:B------:R-:W-:Y:S01]  /*6700*/  UMOV UR9, UR17 ;  /* 0x0000001100097c82 */ /* 0x000fe20008000000 */
[----:B------:R-:W-:Y:S01]  /*6710*/  VOTEU.ALL UP0, P1 ;  /* 0x0000000000ff7886 */ /* 0x000fe20000800000 */
[----:B------:R-:W-:Y:S01]  /*6720*/  @!P1 IMAD.X R0, RZ, RZ, R13, P0 ;  /* 0x000000ffff009224 */ /* 0x000fe200000e060d */
[----:B------:R-:W-:Y:S01]  /*6730*/  R2UR UR28, R50 ;  /* 0x00000000321c72ca */ /* 0x000fe200000e0000 */
[----:B------:R-:W-:Y:S01]  /*6740*/  UMOV UR36, UR30 ;  /* 0x0000001e00247c82 */ /* 0x000fe20008000000 */
[----:B------:R-:W-:Y:S01]  /*6750*/  R2UR UR24, R51 ;  /* 0x00000000331872ca */ /* 0x000fe200000e0000 */
[----:B------:R-:W-:Y:S01]  /*6760*/  @!UP0 ULEA UR4, UR6, UR29, 0xc ;  /* 0x0000001d06048291 */ /* 0x000fe2000f8e60ff */
[C---:B------:R-:W-:Y:S01]  /*6770*/  ISETP.NE.AND P0, PT, R10.reuse, 0x2, PT ;  /* 0x000000020a00780c */ /* 0x040fe20003f05270 */
[----:B------:R-:W-:Y:S02]  /*6780*/  @!UP0 UIADD3 UR18, UPT, UPT, UR26, 0x10, URZ ;  /* 0x000000101a128890 */ /* 0x000fe4000fffe0ff */
[----:B------:R-:W-:Y:S01]  /*6790*/  @!UP0 UIADD3 UR16, UPT, UPT, UR4, 0x400, URZ ;  /* 0x0000040004108890 */ /* 0x000fe2000fffe0ff */
[----:B------:R-:W-:Y:S01]  /*67a0*/  SEL R10, R10, RZ, P0 ;  /* 0x000000ff0a0a7207 */ /* 0x000fe20000000000 */
[----:B------:R-:W-:Y:S02]  /*67b0*/  @!UP0 UIADD3 UR8, UPT, UPT, UR4, 0xc00, URZ ;  /* 0x00000c0004088890 */ /* 0x000fe4000fffe0ff */
[----:B------:R-:W-:Y:S01]  /*67c0*/  UIADD3 UR4, UPT, UPT, UR6, 0x1, URZ ;  /* 0x0000000106047890 */ /* 0x000fe2000fffe0ff */
[----:B------:R-:W-:Y:S01]  /*67d0*/  @!P1 R2UR UR6, R2 ;  /* 0x00000000020692ca */ /* 0x000fe200000e0000 */
[----:B------:R-:W-:Y:S02]  /*67e0*/  @!UP0 UIADD3 UR10, UPT, UPT, UR26, 0x30, URZ ;  /* 0x000000301a0a8890 */ /* 0x000fe4000fffe0ff */
[----:B------:R-:W-:Y:S04]  /*67f0*/  UISETP.NE.AND UP0, UPT, UR4, 0x3, UPT ;  /* 0x000000030400788c */ /* 0x000fe8000bf05270 */
[----:B------:R-:W-:Y:S01]  /*6800*/  USEL UR25, UR4, URZ, UP0 ;  /* 0x000000ff04197287 */ /* 0x000fe20008000000 */
[----:B------:R-:W-:Y:S01]  /*6810*/  @!P1 R2UR UR4, R0 ;  /* 0x00000000000492ca */ /* 0x000fe200000e0000 */
[----:B------:R-:W-:Y:S01]  /*6820*/  USEL UR21, URZ, 0x1, UP0 ;  /* 0x00000001ff157887 */ /* 0x000fe20008000000 */
[----:B------:R-:W-:Y:S01]  /*6830*/  SEL R0, RZ, 0x1, P0 ;  /* 0x00000001ff007807 */ /* 0x000fe20000000000 */
[----:B------:R-:W-:Y:S02]  /*6840*/  VOTEU.ALL UP0, P1 ;  /* 0x0000000000ff7886 */ /* 0x000fe40000800000 */
[----:B------:R-:W-:Y:S01]  /*6850*/  IMAD.U32 R4, RZ, RZ, UR6 ;  /* 0x00000006ff047e24 */ /* 0x000fe2000f8e00ff */
[----:B------:R-:W-:Y:S02]  /*6860*/  LOP3.LUT R9, R9, R0, RZ, 0x3c, !PT ;  /* 0x0000000009097212 */ /* 0x000fe400078e3cff */
[----:B------:R-:W-:Y:S02]  /*6870*/  LOP3.LUT R11, R11, UR21, RZ, 0x3c, !PT ;  /* 0x000000150b0b7c12 */ /* 0x000fe4000f8e3cff */
[----:B------:R-:W-:Y:S03]  /*6880*/  @!P1 R2UR UR6, R4 ;  /* 0x00000000040692ca */ /* 0x000fe600000e0000 */
[----:B------:R-:W-:Y:S01]  /*6890*/  IMAD.U32 R5, RZ, RZ, UR4 ;  /* 0x00000004ff057e24 */ /* 0x000fe2000f8e00ff */
[----:B---3--:R-:W-:Y:S04]  /*68a0*/  UPRMT UR4, UR41, 0x654, UR17 ;  /* 0x0000065429047896 */ /* 0x008fe80008000011 */
[----:B------:R-:W-:Y:S11]  /*68b0*/  @!P1 R2UR UR7, R5 ;  /* 0x00000000050792ca */ /* 0x000ff600000e0000 */
[----:B------:R-:W-:Y:S02]  /*68c0*/  @!UPT UIADD3 URZ, UPT, UPT, URZ, URZ, URZ ;  /* 0x000000fffffff290 */ /* 0x000fe4000fffe0ff */
[----:B------:R-:W-:Y:S01]  /*68d0*/  @!UP0 UTMALDG.3D [UR16], [UR6], desc[UR32] ;  /* 0x00002010060085b4 */ /* 0x000fe20008011000 */
[----:B------:R-:W-:Y:S05]  /*68e0*/  VOTEU.ALL UP0, P1 ;  /* 0x0000000000ff7886 */ /* 0x000fea0000800000 */
[----:B------:R2:W-:Y:S01]  /*68f0*/  @!UP0 UTMALDG.3D [UR8], [UR6], desc[UR32] ;  /* 0x00002008060085b4 */ /* 0x0005e20008011000 */
[----:B------:R3:W-:Y:S01]  /*6900*/  @!P1 SYNCS.ARRIVE.TRANS64.RED.A0TR RZ, [UR5+0x230], R3 ;  /* 0x00023003ffff99a7 */ /* 0x0007e20008300405 */
[----:B------:R-:W-:Y:S01]  /*6910*/  SYNCS.ARRIVE.TRANS64.RED.A1T0 RZ, [UR4], RZ ;  /* 0x000000ffffff79a7 */ /* 0x000fe20008100404 */
[----:B--2---:R-:W-:Y:S02]  /*6920*/  UIADD3 UR33, UPT, UPT, UR13, UR28, URZ ;  /* 0x0000001c0d217290 */ /* 0x004fe4000fffe0ff */
[----:B------:R-:W-:Y:S01]  /*6930*/  UIADD3 UR32, UPT, UPT, UR14, UR24, URZ ;  /* 0x000000180e207290 */ /* 0x000fe2000fffe0ff */
[----:B------:R-:W-:Y:S11]  /*6940*/  BRA.U UP2, `(.L_x_126) ;  /* 0xfffffff1028c7547 */ /* 0x000ff6000b83ffff */
[----:B------:R-:W-:Y:S01]  /*6950*/  UIADD3 UR29, UPT, UPT, UR29, 0x248, URZ ;  /* 0x000002481d1d7890 */ /* 0x000fe2000fffe0ff */
[----:B------:R-:W-:-:S03]  /*6960*/  SHF.L.U32 R2, R11, 0x1f, RZ ;  /* 0x0000001f0b027819 */ /* 0x000fc600000006ff */
[----:B------:R-:W-:-:S09]  /*6970*/  ULEA UR4, UR25, UR29, 0x3 ;  /* 0x0000001d19047291 */ /* 0x000fd2000f8e18ff */
[----:B------:R-:W2:Y:S02]  /*6980*/  SYNCS.PHASECHK.TRANS64.TRYWAIT P0, [UR4], R2 ;  /* 0x00000002ff0075a7 */ /* 0x000ea40008001104 */
[----:B--2---:R-:W-:Y:S05]  /*6990*/  @!P0 BRA `(.L_x_127) ;  /* 0x0000003c00608947 */ /* 0x004fea0003800000 */
.L_x_264:
[----:B------:R-:W-:-:S04]  /*69a0*/  UIADD3 UR4, UPT, UPT, UR25, 0x1, URZ ;  /* 0x0000000119047890 */ /* 0x000fc8000fffe0ff */
[----:B------:R-:W-:-:S04]  /*69b0*/  UISETP.NE.AND UP0, UPT, UR4, 0x3, UPT ;  /* 0x000000030400788c */ /* 0x000fc8000bf05270 */
[----:B------:R-:W-:Y:S02]  /*69c0*/  USEL UR6, URZ, 0x1, UP0 ;  /* 0x00000001ff067887 */ /* 0x000fe40008000000 */
[----:B------:R-:W-:-:S04]  /*69d0*/  USEL UR4, UR4, URZ, UP0 ;  /* 0x000000ff04047287 */ /* 0x000fc80008000000 */
[----:B------:R-:W-:Y:S01]  /*69e0*/  ULEA UR5, UR4, UR29, 0x3 ;  /* 0x0000001d04057291 */ /* 0x000fe2000f8e18ff */
[----:B------:R-:W-:-:S04]  /*69f0*/  LOP3.LUT R11, R11, UR6, RZ, 0x3c, !PT ;  /* 0x000000060b0b7c12 */ /* 0x000fc8000f8e3cff */
[----:B--2---:R-:W-:-:S04]  /*6a00*/  SHF.L.U32 R2, R11, 0x1f, RZ ;  /* 0x0000001f0b027819 */ /* 0x004fc800000006ff */
[----:B------:R-:W2:Y:S02]  /*6a10*/  SYNCS.PHASECHK.TRANS64.TRYWAIT P0, [UR5], R2 ;  /* 0x00000002ff0075a7 */ /* 0x000ea40008001105 */
[----:B--2---:R-:W-:Y:S05]  /*6a20*/  @!P0 BRA `(.L_x_128) ;  /* 0x0000003c00548947 */ /* 0x004fea0003800000 */
.L_x_266:
[----:B------:R-:W-:-:S04]  /*6a30*/  UIADD3 UR4, UPT, UPT, UR4, 0x1, URZ ;  /* 0x0000000104047890 */ /* 0x000fc8000fffe0ff */
[----:B------:R-:W-:-:S04]  /*6a40*/  UISETP.NE.AND UP0, UPT, UR4, 0x3, UPT ;  /* 0x000000030400788c */ /* 0x000fc8000bf05270 */
[----:B------:R-:W-:Y:S02]  /*6a50*/  USEL UR5, URZ, 0x1, UP0 ;  /* 0x00000001ff057887 */ /* 0x000fe40008000000 */
[----:B------:R-:W-:-:S04]  /*6a60*/  USEL UR4, UR4, URZ, UP0 ;  /* 0x000000ff04047287 */ /* 0x000fc80008000000 */
[----:B------:R-:W-:Y:S01]  /*6a70*/  ULEA UR4, UR4, UR29, 0x3 ;  /* 0x0000001d04047291 */ /* 0x000fe2000f8e18ff */
[----:B--2---:R-:W-:-:S04]  /*6a80*/  LOP3.LUT R2, R11, UR5, RZ, 0x3c, !PT ;  /* 0x000000050b027c12 */ /* 0x004fc8000f8e3cff */
[----:B------:R-:W-:Y:S01]  /*6a90*/  SHF.L.U32 R2, R2, 0x1f, RZ ;  /* 0x0000001f02027819 */ /* 0x000fe200000006ff */
[----:B------:R-:W-:-:S07]  /*6aa0*/  IMAD.U32 R0, RZ, RZ, UR4 ;  /* 0x00000004ff007e24 */ /* 0x000fce000f8e00ff */
.L_x_129:
[----:B--2---:R2:W4:Y:S02]  /*6ab0*/  SYNCS.PHASECHK.TRANS64.TRYWAIT P0, [R0+URZ], R2 ;  /* 0x00000002000075a7 */ /* 0x00452400080011ff */
[----:B----4-:R-:W-:Y:S05]  /*6ac0*/  @!P0 NANOSLEEP.SYNCS 0x989680 ;  /* 0x009896800000895d */ /* 0x010fea0003900000 */
[----:B------:R-:W4:Y:S02]  /*6ad0*/  @!P0 SYNCS.PHASECHK.TRANS64 P0, [R0+URZ], R2 ;  /* 0x00000002000085a7 */ /* 0x000f2400080010ff */
[----:B-1--4-:R-:W-:Y:S05]  /*6ae0*/  @P0 EXIT ;  /* 0x000000000000094d */ /* 0x012fea0003800000 */
[----:B------:R-:W-:Y:S05]  /*6af0*/  BRA `(.L_x_129) ;  /* 0xfffffffc00ec7947 */ /* 0x000fea000383ffff */
.L_x_117:
[----:B------:R-:W-:-:S06]  /*6b00*/  UISETP.GE.AND UP0, UPT, UR20, 0x4, UPT ;  /* 0x000000041400788c */ /* 0x000fcc000bf06270 */
[----:B------:R-:W-:-:S13]  /*6b10*/  PLOP3.LUT P0, PT, PT, PT, UP0, 0x80, 0x8 ;  /* 0x000000000008781c */ /* 0x000fda0003f0f008 */
[----:B-1----:R-:W-:Y:S05]  /*6b20*/  @!P0 EXIT ;  /* 0x000000000000894d */ /* 0x002fea0003800000 */
[----:B------:R-:W1:Y:S08]  /*6b30*/  S2UR UR4, SR_CgaCtaId ;  /* 0x00000000000479c3 */ /* 0x000e700000008800 */
[----:B------:R-:W-:Y:S01]  /*6b40*/  BAR.SYNC.DEFER_BLOCKING 0x6, 0xa0 ;  /* 0x0182800000007b1d */ /* 0x000fe20000010000 */
[----:B------:R-:W-:Y:S01]  /*6b50*/  IMAD.SHL.U32 R3, R47, 0x200000, RZ ;  /* 0x002000002f037824 */ /* 0x000fe200078e00ff */
[----:B------:R-:W-:Y:S01]  /*6b60*/  CS2R R56, SRZ ;  /* 0x0000000000387805 */ /* 0x000fe2000001ff00 */
[----:B------:R-:W-:-:S02]  /*6b70*/  IMAD.SHL.U32 R45, R58, 0x10, RZ ;  /* 0x000000103a2d7824 */ /* 0x000fc400078e00ff */
[C---:B------:R-:W-:Y:S01]  /*6b80*/  IMAD.U32 R23, R58.reuse, 0x10000, RZ ;  /* 0x000100003a177824 */ /* 0x040fe200078e00ff */
[----:B------:R-:W-:Y:S02]  /*6b90*/  UMOV UR45, 0x400 ;  /* 0x00000400002d7882 */ /* 0x000fe40000000000 */
[----:B------:R-:W2:Y:S01]  /*6ba0*/  LDC.64 R42, c[0x0][0x8b0] ;  /* 0x00022c00ff2a7b82 */ /* 0x000ea20000000a00 */
[----:B------:R-:W-:Y:S01]  /*6bb0*/  IMAD.SHL.U32 R2, R58, 0x2, RZ ;  /* 0x000000023a027824 */ /* 0x000fe200078e00ff */
[----:B------:R-:W-:Y:S01]  /*6bc0*/  LOP3.LUT R3, R3, 0x200000, RZ, 0xc0, !PT ;  /* 0x0020000003037812 */ /* 0x000fe200078ec0ff */
[----:B------:R-:W-:Y:S01]  /*6bd0*/  IMAD.SHL.U32 R4, R47, 0x200, RZ ;  /* 0x000002002f047824 */ /* 0x000fe200078e00ff */
[C---:B------:R-:W-:Y:S01]  /*6be0*/  LOP3.LUT R5, R45.reuse, 0x40, RZ, 0xc0, !PT ;  /* 0x000000402d057812 */ /* 0x040fe200078ec0ff */
[----:B------:R-:W-:Y:S01]  /*6bf0*/  IMAD.MOV.U32 R22, RZ, RZ, RZ ;  /* 0x000000ffff167224 */ /* 0x000fe200078e00ff */
[----:B------:R-:W-:Y:S01]  /*6c00*/  LOP3.LUT R44, R45, 0x5b0, RZ, 0xc0, !PT ;  /* 0x000005b02d2c7812 */ /* 0x000fe200078ec0ff */
[----:B------:R-:W-:Y:S01]  /*6c10*/  IMAD.MOV.U32 R55, RZ, RZ, RZ ;  /* 0x000000ffff377224 */ /* 0x000fe200078e00ff */
[----:B------:R-:W3:Y:S01]  /*6c20*/  LDC.64 R40, c[0x0][0x8a8] ;  /* 0x00022a00ff287b82 */ /* 0x000ee20000000a00 */
[----:B------:R-:W-:Y:S01]  /*6c30*/  LOP3.LUT R23, R3, 0x400000, R23, 0xf8, !PT ;  /* 0x0040000003177812 */ /* 0x000fe200078ef817 */
[----:B------:R-:W4:Y:S01]  /*6c40*/  LDCU UR62, c[0x0][0x370] ;  /* 0x00006e00ff3e77ac */ /* 0x000f220008000800 */
[----:B------:R-:W-:-:S02]  /*6c50*/  LOP3.LUT R2, R5, 0x8, R2, 0xf8, !PT ;  /* 0x0000000805027812 */ /* 0x000fc400078ef802 */
[----:B------:R-:W-:Y:S01]  /*6c60*/  LOP3.LUT R44, R44, 0x200, R4, 0xf8, !PT ;  /* 0x000002002c2c7812 */ /* 0x000fe200078ef804 */
[----:B------:R-:W2:Y:S01]  /*6c70*/  LDCU UR43, c[0x0][0xb0c] ;  /* 0x00016180ff2b77ac */ /* 0x000ea20008000800 */
[----:B------:R-:W-:Y:S02]  /*6c80*/  LOP3.LUT P0, RZ, R45, 0x40, RZ, 0xc0, !PT ;  /* 0x000000402dff7812 */ /* 0x000fe4000780c0ff */
[----:B------:R-:W-:Y:S01]  /*6c90*/  LOP3.LUT R44, R44, R2, RZ, 0xfc, !PT ;  /* 0x000000022c2c7212 */ /* 0x000fe200078efcff */
[----:B-1----:R-:W-:Y:S01]  /*6ca0*/  ULEA UR45, UR4, UR45, 0x18 ;  /* 0x0000002d042d7291 */ /* 0x002fe2000f8ec0ff */
[----:B------:R-:W-:Y:S01]  /*6cb0*/  P2R R2, PR, RZ, 0x1 ;  /* 0x00000001ff027803 */ /* 0x000fe20000000000 */
[----:B------:R-:W1:Y:S01]  /*6cc0*/  LDCU.64 UR4, c[0x0][0x890] ;  /* 0x00011200ff0477ac */ /* 0x000e620008000a00 */
[----:B------:R-:W-:Y:S01]  /*6cd0*/  LOP3.LUT R58, R58, 0x60, RZ, 0xc0, !PT ;  /* 0x000000603a3a7812 */ /* 0x000fe200078ec0ff */
[----:B------:R-:W2:Y:S05]  /*6ce0*/  LDCU UR39, c[0x0][0xb30] ;  /* 0x00016600ff2777ac */ /* 0x000eaa0008000800 */
[----:B------:R-:W4:Y:S01]  /*6cf0*/  LDS R0, [UR45+0x320] ;  /* 0x0003202dff007984 */ /* 0x000f220008000800 */
[----:B------:R-:W2:Y:S01]  /*6d00*/  LDCU.64 UR60, c[0x0][0x888] ;  /* 0x00011100ff3c77ac */ /* 0x000ea20008000a00 */
[----:B------:R-:W2:Y:S01]  /*6d10*/  LDCU.64 UR40, c[0x0][0xb28] ;  /* 0x00016500ff2877ac */ /* 0x000ea20008000a00 */
[----:B------:R-:W2:Y:S01]  /*6d20*/  LDCU.128 UR56, c[0x0][0xb10] ;  /* 0x00016200ff3877ac */ /* 0x000ea20008000c00 */
[----:B-1----:R-:W-:Y:S01]  /*6d30*/  IMAD.U32 R49, RZ, RZ, UR4 ;  /* 0x00000004ff317e24 */ /* 0x002fe2000f8e00ff */
[----:B------:R-:W-:Y:S01]  /*6d40*/  UIADD3 UR4, UPT, UPT, UR45, 0x400, URZ ;  /* 0x000004002d047890 */ /* 0x000fe2000fffe0ff */
[----:B------:R-:W-:Y:S01]  /*6d50*/  IMAD.U32 R48, RZ, RZ, UR5 ;  /* 0x00000005ff307e24 */ /* 0x000fe2000f8e00ff */
[----:B------:R-:W1:Y:S01]  /*6d60*/  LDCU UR55, c[0x0][0x374] ;  /* 0x00006e80ff3777ac */ /* 0x000e620008000800 */
[----:B------:R-:W-:Y:S01]  /*6d70*/  UMOV UR54, 0x1 ;  /* 0x0000000100367882 */ /* 0x000fe20000000000 */
[----:B------:R-:W-:Y:S01]  /*6d80*/  UMOV UR47, URZ ;  /* 0x000000ff002f7c82 */ /* 0x000fe20008000000 */
[----:B------:R-:W-:Y:S01]  /*6d90*/  UMOV UR53, URZ ;  /* 0x000000ff00357c82 */ /* 0x000fe20008000000 */
[----:B------:R-:W-:Y:S01]  /*6da0*/  UMOV UR52, URZ ;  /* 0x000000ff00347c82 */ /* 0x000fe20008000000 */
[----:B----4-:R-:W-:-:S02]  /*6db0*/  IMAD.IADD R23, R0, 0x1, R23 ;  /* 0x0000000100177824 */ /* 0x010fc400078e0217 */
[----:B-123--:R-:W-:-:S07]  /*6dc0*/  IMAD.U32 R0, RZ, RZ, UR4 ;  /* 0x00000004ff007e24 */ /* 0x00efce000f8e00ff */
.L_x_160:
[C---:B------:R-:W-:Y:S02]  /*6dd0*/  LEA R3, R55.reuse, UR45, 0x3 ;  /* 0x0000002d37037c11 */ /* 0x040fe4000f8e18ff */
[----:B------:R-:W-:Y:S02]  /*6de0*/  SHF.L.U32 R0, R56, 0x1f, RZ ;  /* 0x0000001f38007819 */ /* 0x000fe400000006ff */
[----:B------:R-:W-:Y:S02]  /*6df0*/  LEA R4, R55, UR45, 0x4 ;  /* 0x0000002d37047c11 */ /* 0x000fe4000f8e20ff */
[----:B------:R-:W1:Y:S02]  /*6e00*/  SYNCS.PHASECHK.TRANS64.TRYWAIT P0, [R3+URZ+0x270], R0 ;  /* 0x00027000030075a7 */ /* 0x000e6400080011ff */
[----:B-1----:R-:W-:Y:S05]  /*6e10*/  @!P0 BRA `(.L_x_130) ;  /* 0x0000003800708947 */ /* 0x002fea0003800000 */
.L_x_267:
[----:B------:R-:W2:Y:S01]  /*6e20*/  LDS.128 R4, [R4+0x300] ;  /* 0x0003000004047984 */ /* 0x000ea20000000c00 */
[----:B------:R-:W-:Y:S01]  /*6e30*/  UISETP.GE.AND UP0, UPT, UR42, 0x1, UPT ;  /* 0x000000012a00788c */ /* 0x000fe2000bf06270 */
[----:B------:R-:W-:Y:S01]  /*6e40*/  @!PT LDS RZ, [RZ] ;  /* 0x00000000fffff984 */ /* 0x000fe20000000800 */
[----:B------:R-:W-:Y:S01]  /*6e50*/  @!PT LDS RZ, [RZ] ;  /* 0x00000000fffff984 */ /* 0x000fe20000000800 */
[----:B------:R-:W-:Y:S01]  /*6e60*/  @!PT LDS RZ, [RZ] ;  /* 0x00000000fffff984 */ /* 0x000fe20000000800 */
[----:B------:R-:W-:Y:S01]  /*6e70*/  @!PT LDS RZ, [RZ] ;  /* 0x00000000fffff984 */ /* 0x000fe20000000800 */
[----:B------:R3:W-:Y:S06]  /*6e80*/  MEMBAR.ALL.CTA ;  /* 0x0000000000007992 */ /* 0x0007ec0000008000 */
[----:B---3--:R-:W3:Y:S01]  /*6e90*/  FENCE.VIEW.ASYNC.S ;  /* 0x00000000000073c6 */ /* 0x008ee20000000000 */
[----:B--2---:R-:W-:Y:S11]  /*6ea0*/  LOP3.LUT P0, RZ, R6, 0x1, RZ, 0xc0, !PT ;  /* 0x0000000106ff7812 */ /* 0x004ff6000780c0ff */
[----:B------:R-:W-:Y:S02]  /*6eb0*/  @!UPT UIADD3 URZ, UPT, UPT, URZ, URZ, URZ ;  /* 0x000000fffffff290 */ /* 0x000fe4000fffe0ff */
[----:B---3--:R-:W-:Y:S01]  /*6ec0*/  VOTEU.ANY UP1, P0 ;  /* 0x0000000000ff7886 */ /* 0x008fe20000020100 */
[----:B------:R-:W-:Y:S01]  /*6ed0*/  PLOP3.LUT P0, PT, PT, PT, UP1, 0x80, 0x8 ;  /* 0x000000000008781c */ /* 0x000fe20003f0f018 */
[----:B------:R-:W-:Y:S06]  /*6ee0*/  UP2UR UR4, UPR, URZ, 0x2 ;  /* 0x00000002ff047883 */ /* 0x000fec0008000000 */
[----:B------:R-:W-:Y:S06]  /*6ef0*/  IMAD.U32 R59, RZ, RZ, UR4 ;  /* 0x00000004ff3b7e24 */ /* 0x000fec000f8e00ff */
[----:B-1----:R-:W-:Y:S02]  /*6f00*/  @P0 SHF.R.U32.HI R0, RZ, 0x10, R5 ;  /* 0x00000010ff000819 */ /* 0x002fe40000011605 */
        /* <DEDUP_REMOVED lines=12> */
[----:B------:R-:W2:Y:S01]  /*6fd0*/  LDCU UR12, c[0x0][0xb20] ;  /* 0x00016400ff0c77ac */ /* 0x000ea20008000800 */
[----:B------:R-:W-:Y:S02]  /*6fe0*/  UIMAD.WIDE.U32 UR4, UR55, UR59, URZ ;  /* 0x0000003b370472a5 */ /* 0x000fe4000f8e00ff */
[----:B------:R-:W-:Y:S02]  /*6ff0*/  UIMAD.WIDE.U32 UR6, UR62, UR56, URZ ;  /* 0x000000383e0672a5 */ /* 0x000fe4000f8e00ff */
[----:B------:R-:W-:Y:S02]  /*7000*/  UISETP.NE.AND UP0, UPT, UR58, 0x1, UPT ;  /* 0x000000013a00788c */ /* 0x000fe4000bf05270 */
[----:B------:R-:W-:Y:S02]  /*7010*/  UIMAD.WIDE.U32 UR8, UR37, UR59, URZ ;  /* 0x0000003b250872a5 */ /* 0x000fe4000f8e00ff */
[----:B------:R-:W-:Y:S02]  /*7020*/  UIMAD.WIDE.U32 UR10, UR38, UR56, URZ ;  /* 0x00000038260a72a5 */ /* 0x000fe4000f8e00ff */
[----:B------:R-:W-:Y:S02]  /*7030*/  UISETP.NE.AND UP1, UPT, UR43, 0x1, UPT ;  /* 0x000000012b00788c */ /* 0x000fe4000bf25270 */
[----:B------:R-:W-:Y:S01]  /*7040*/  UISETP.NE.AND UP2, UPT, UR42, 0x1, UPT ;  /* 0x000000012a00788c */ /* 0x000fe2000bf45270 */
[----:B------:R-:W-:Y:S02]  /*7050*/  UMOV UR4, UR5 ;  /* 0x0000000500047c82 */ /* 0x000fe40008000000 */
[----:B--2---:R-:W-:Y:S03]  /*7060*/  USHF.R.U32.HI UR5, URZ, UR12, UR4 ;  /* 0x0000000cff057299 */ /* 0x004fe60008011604 */
[----:B------:R-:W-:Y:S02]  /*7070*/  UMOV UR4, UR7 ;  /* 0x0000000700047c82 */ /* 0x000fe40008000000 */
[----:B------:R-:W-:Y:S02]  /*7080*/  USHF.R.U32.HI UR7, URZ, UR57, UR4 ;  /* 0x00000039ff077299 */ /* 0x000fe40008011604 */
[----:B------:R-:W-:Y:S02]  /*7090*/  USEL UR4, UR55, UR5, !UP0 ;  /* 0x0000000537047287 */ /* 0x000fe4000c000000 */
[----:B------:R-:W-:Y:S01]  /*70a0*/  USEL UR7, UR62, UR7, !UP1 ;  /* 0x000000073e077287 */ /* 0x000fe2000c800000 */
[----:B------:R-:W-:Y:S01]  /*70b0*/  UMOV UR5, UR9 ;  /* 0x0000000900057c82 */ /* 0x000fe20008000000 */
[----:B------:R-:W-:Y:S02]  /*70c0*/  UIMAD.WIDE.U32 UR8, UR4, UR40, URZ ;  /* 0x00000028040872a5 */ /* 0x000fe4000f8e00ff */
[----:B------:R-:W-:Y:S03]  /*70d0*/  USHF.R.U32.HI UR6, URZ, UR12, UR5 ;  /* 0x0000000cff067299 */ /* 0x000fe60008011605 */
[----:B------:R-:W-:Y:S01]  /*70e0*/  UMOV UR5, UR11 ;  /* 0x0000000b00057c82 */ /* 0x000fe20008000000 */
[----:B------:R-:W-:Y:S02]  /*70f0*/  UIMAD.WIDE.U32 UR10, UR7, UR40, URZ ;  /* 0x00000028070a72a5 */ /* 0x000fe4000f8e00ff */
[----:B------:R-:W-:Y:S02]  /*7100*/  USHF.R.U32.HI UR12, URZ, UR57, UR5 ;  /* 0x00000039ff0c7299 */ /* 0x000fe40008011605 */
[----:B------:R-:W-:Y:S01]  /*7110*/  USEL UR6, UR37, UR6, !UP0 ;  /* 0x0000000625067287 */ /* 0x000fe2000c000000 */
[----:B------:R-:W-:Y:S02]  /*7120*/  UMOV UR5, UR9 ;  /* 0x0000000900057c82 */ /* 0x000fe40008000000 */
[----:B------:R-:W-:Y:S01]  /*7130*/  UMOV UR10, UR11 ;  /* 0x0000000b000a7c82 */ /* 0x000fe20008000000 */
[----:B------:R-:W-:Y:S02]  /*7140*/  @UP2 USHF.R.U32.HI UR4, URZ, UR41, UR5 ;  /* 0x00000029ff042299 */ /* 0x000fe40008011605 */
[----:B------:R-:W-:Y:S02]  /*7150*/  @UP2 USHF.R.U32.HI UR7, URZ, UR41, UR10 ;  /* 0x00000029ff072299 */ /* 0x000fe4000801160a */
[----:B------:R-:W-:Y:S02]  /*7160*/  UIMAD UR4, UR42, UR4, URZ ;  /* 0x000000042a0472a4 */ /* 0x000fe4000f8e02ff */
[----:B------:R-:W-:Y:S02]  /*7170*/  UIMAD.WIDE.U32 UR10, UR6, UR40, URZ ;  /* 0x00000028060a72a5 */ /* 0x000fe4000f8e00ff */
[----:B------:R-:W-:Y:S02]  /*7180*/  USEL UR5, UR38, UR12, !UP1 ;  /* 0x0000000c26057287 */ /* 0x000fe4000c800000 */
[----:B------:R-:W-:Y:S02]  /*7190*/  UIMAD UR8, UR42, UR7, URZ ;  /* 0x000000072a0872a4 */ /* 0x000fe4000f8e02ff */
[----:B------:R-:W-:Y:S03]  /*71a0*/  UISETP.GE.AND UP0, UPT, UR6, UR4, UPT ;  /* 0x000000040600728c */ /* 0x000fe6000bf06270 */
[----:B------:R-:W-:Y:S01]  /*71b0*/  UMOV UR4, UR11 ;  /* 0x0000000b00047c82 */ /* 0x000fe20008000000 */
[----:B------:R-:W-:Y:S02]  /*71c0*/  UISETP.GE.OR UP0, UPT, UR5, UR8, UP0 ;  /* 0x000000080500728c */ /* 0x000fe40008706670 */
[----:B------:R-:W-:Y:S02]  /*71d0*/  USHF.R.U32.HI UR4, URZ, UR41, UR4 ;  /* 0x00000029ff047299 */ /* 0x000fe40008011604 */
[----:B------:R-:W-:Y:S02]  /*71e0*/  UIMAD.WIDE.U32 UR8, UR5, UR40, URZ ;  /* 0x00000028050872a5 */ /* 0x000fe4000f8e00ff */
[----:B------:R-:W-:Y:S02]  /*71f0*/  USEL UR11, UR6, UR4, !UP2 ;  /* 0x00000004060b7287 */ /* 0x000fe4000d000000 */
[----:B------:R-:W-:Y:S02]  /*7200*/  UIADD3 UR8, UPT, UPT, -UR5, URZ, URZ ;  /* 0x000000ff05087290 */ /* 0x000fe4000fffe1ff */
[----:B------:R-:W-:Y:S01]  /*7210*/  UIADD3 UR10, UPT, UPT, -UR11, URZ, URZ ;  /* 0x000000ff0b0a7290 */ /* 0x000fe2000fffe1ff */
[----:B------:R-:W-:Y:S01]  /*7220*/  @!UP0 UMOV UR4, UR9 ;  /* 0x0000000900048c82 */ /* 0x000fe20008000000 */
[----:B------:R-:W-:Y:S02]  /*7230*/  UIADD3 UR9, UPT, UPT, -UR6, URZ, URZ ;  /* 0x000000ff06097290 */ /* 0x000fe4000fffe1ff */
[----:B------:R-:W-:Y:S02]  /*7240*/  @!UP0 USHF.R.U32.HI UR4, URZ, UR41, UR4 ;  /* 0x00000029ff048299 */ /* 0x000fe40008011604 */
[----:B------:R-:W-:Y:S02]  /*7250*/  UIMAD UR10, UR42, UR10, UR6 ;  /* 0x0000000a2a0a72a4 */ /* 0x000fe4000f8e0206 */
[----:B------:R-:W-:Y:S04]  /*7260*/  @!UP0 USEL UR4, UR5, UR4, !UP2 ;  /* 0x0000000405048287 */ /* 0x000fe8000d000000 */
[----:B------:R-:W-:Y:S02]  /*7270*/  @!UP0 UIMAD UR10, UR7, UR10, UR4 ;  /* 0x0000000a070a82a4 */ /* 0x000fe4000f8e0204 */
[----:B------:R-:W-:Y:S02]  /*7280*/  @!UP0 UIADD3 UR11, UPT, UPT, UR11, -UR4, URZ ;  /* 0x800000040b0b8290 */ /* 0x000fe4000fffe0ff */
[----:B------:R-:W-:Y:S02]  /*7290*/  UIMAD UR7, UR43, UR8, UR38 ;  /* 0x000000082b0772a4 */ /* 0x000fe4000f8e0226 */
[----:B------:R-:W-:Y:S02]  /*72a0*/  @!UP0 UIMAD UR6, UR11, UR42, UR5 ;  /* 0x0000002a0b0682a4 */ /* 0x000fe4000f8e0205 */
[----:B------:R-:W-:Y:S01]  /*72b0*/  UIMAD UR4, UR58, UR9, UR37 ;  /* 0x000000093a0472a4 */ /* 0x000fe2000f8e0225 */
[----:B------:R-:W-:Y:S02]  /*72c0*/  @!UP0 UMOV UR5, UR10 ;  /* 0x0000000a00058c82 */ /* 0x000fe40008000000 */
[----:B------:R-:W-:Y:S02]  /*72d0*/  UIMAD UR38, UR5, UR43, UR7 ;  /* 0x0000002b052672a4 */ /* 0x000fe4000f8e0207 */
[----:B------:R-:W-:Y:S11]  /*72e0*/  UIMAD UR37, UR6, UR58, UR4 ;  /* 0x0000003a062572a4 */ /* 0x000ff6000f8e0204 */
[----:B------:R-:W-:Y:S01]  /*72f0*/  @!UPT UIADD3 URZ, UPT, UPT, URZ, URZ, URZ ;  /* 0x000000fffffff290 */ /* 0x000fe2000fffe0ff */
.L_x_131:
[----:B------:R-:W-:Y:S01]  /*7300*/  UISETP.NE.AND UP0, UPT, UR39, 0x1, UPT ;  /* 0x000000012700788c */ /* 0x000fe2000bf05270 */
[----:B------:R-:W-:Y:S01]  /*7310*/  IADD3 R55, PT, PT, R55, 0x1, RZ ;  /* 0x0000000137377810 */ /* 0x000fe20007ffe0ff */
[----:B------:R-:W-:Y:S02]  /*7320*/  UIADD3 UR11, UPT, UPT, UR45, 0x400, URZ ;  /* 0x000004002d0b7890 */ /* 0x000fe4000fffe0ff */
[----:B------:R-:W-:Y:S02]  /*7330*/  USHF.L.U32 UR50, UR32, 0x6, URZ ;  /* 0x0000000620327899 */ /* 0x000fe400080006ff */
[----:B------:R-:W-:Y:S05]  /*7340*/  USHF.L.U32 UR49, UR33, 0x6, URZ ;  /* 0x0000000621317899 */ /* 0x000fea00080006ff */
[----:B------:R-:W2:Y:S01]  /*7350*/  @!UP0 LDCU.128 UR12, c[0x0][0xb10] ;  /* 0x00016200ff0c87ac */ /* 0x000ea20008000c00 */
[----:B------:R-:W3:Y:S01]  /*7360*/  @!UP0 LDCU UR5, c[0x0][0xb0c] ;  /* 0x00016180ff0587ac */ /* 0x000ee20008000800 */
[----:B------:R-:W4:Y:S01]  /*7370*/  @!UP0 LDCU UR10, c[0x0][0xb20] ;  /* 0x00016400ff0a87ac */ /* 0x000f220008000800 */
[----:B--2---:R-:W-:Y:S02]  /*7380*/  UIMAD.WIDE.U32 UR8, UR38, UR12, URZ ;  /* 0x0000000c260872a5 */ /* 0x004fe4000f8e00ff */
[----:B------:R-:W-:Y:S02]  /*7390*/  UIMAD.WIDE.U32 UR6, UR37, UR15, URZ ;  /* 0x0000000f250672a5 */ /* 0x000fe4000f8e00ff */
[----:B------:R-:W-:Y:S03]  /*73a0*/  @!UP0 UISETP.NE.AND UP1, UPT, UR14, 0x1, UPT ;  /* 0x000000010e00888c */ /* 0x000fe6000bf25270 */
[----:B------:R-:W-:Y:S01]  /*73b0*/  @!UP0 UMOV UR4, UR9 ;  /* 0x0000000900048c82 */ /* 0x000fe20008000000 */
[----:B---3--:R-:W-:Y:S02]  /*73c0*/  @!UP0 UISETP.NE.AND UP2, UPT, UR5, 0x1, UPT ;  /* 0x000000010500888c */ /* 0x008fe4000bf45270 */
[----:B------:R-:W-:Y:S01]  /*73d0*/  @!UP0 USHF.R.U32.HI UR4, URZ, UR13, UR4 ;  /* 0x0000000dff048299 */ /* 0x000fe20008011604 */
[----:B------:R-:W-:Y:S02]  /*73e0*/  @!UP0 UMOV UR6, UR7 ;  /* 0x0000000700068c82 */ /* 0x000fe40008000000 */
[----:B----4-:R-:W-:Y:S02]  /*73f0*/  @!UP0 USHF.R.U32.HI UR6, URZ, UR10, UR6 ;  /* 0x0000000aff068299 */ /* 0x010fe40008011606 */
[----:B------:R-:W-:Y:S02]  /*7400*/  @!UP0 USEL UR7, UR38, UR4, !UP2 ;  /* 0x0000000426078287 */ /* 0x000fe4000d000000 */
[----:B------:R-:W-:Y:S04]  /*7410*/  @!UP0 USEL UR6, UR37, UR6, !UP1 ;  /* 0x0000000625068287 */ /* 0x000fe8000c800000 */
[----:B------:R-:W-:Y:S02]  /*7420*/  @!UP0 UIADD3 UR4, UPT, UPT, -UR7, UR6, URZ ;  /* 0x0000000607048290 */ /* 0x000fe4000fffe1ff */
[----:B------:R-:W-:Y:S02]  /*7430*/  @!UP0 UIADD3 UR6, UPT, UPT, UR7, -UR6, URZ ;  /* 0x8000000607068290 */ /* 0x000fe4000fffe0ff */
[----:B------:R-:W-:Y:S02]  /*7440*/  @!UP0 UIMAD UR38, UR4, UR5, UR38 ;  /* 0x00000005042682a4 */ /* 0x000fe4000f8e0226 */
[----:B------:R-:W-:Y:S02]  /*7450*/  @!UP0 UIMAD UR37, UR6, UR14, UR37 ;  /* 0x0000000e062582a4 */ /* 0x000fe4000f8e0225 */
[----:B------:R-:W-:Y:S09]  /*7460*/  ULOP3.LUT UP0, URZ, UR11, 0x90, URZ, 0xc0, !UPT ;  /* 0x000000900bff7892 */ /* 0x000ff2000f80c0ff */
[----:B------:R-:W-:Y:S05]  /*7470*/  BRA.U !UP0, `(.L_x_132) ;  /* 0x00000001087c7547 */ /* 0x000fea000b800000 */
[----:B------:R-:W2:Y:S01]  /*7480*/  LDCU.64 UR8, c[0x4][0x80] ;  /* 0x01001000ff0877ac */ /* 0x000ea20008000a00 */
[----:B------:R-:W-:Y:S01]  /*7490*/  MOV R2, 0x0 ;  /* 0x0000000000027802 */ /* 0x000fe20000000f00 */
[----:B------:R-:W-:Y:S02]  /*74a0*/  HFMA2 R12, -RZ, RZ, 0, 5.9604644775390625e-08 ;  /* 0x00000001ff0c7431 */ /* 0x000fe400000001ff */
[----:B------:R-:W-:Y:S01]  /*74b0*/  IMAD.MOV.U32 R8, RZ, RZ, 0x70 ;  /* 0x00000070ff087424 */ /* 0x000fe200078e00ff */
[----:B------:R3:W4:Y:S01]  /*74c0*/  LDC.64 R14, c[0x4][R2] ;  /* 0x01000000020e7b82 */ /* 0x0007220000000a00 */
[----:B------:R-:W1:Y:S01]  /*74d0*/  LDCU.64 UR6, c[0x4][0x88] ;  /* 0x01001100ff0677ac */ /* 0x000e620008000a00 */
[----:B------:R-:W-:Y:S01]  /*74e0*/  IMAD.MOV.U32 R13, RZ, RZ, RZ ;  /* 0x000000ffff0d7224 */ /* 0x000fe200078e00ff */
[----:B------:R-:W1:Y:S01]  /*74f0*/  LDCU.64 UR4, c[0x4][0x8] ;  /* 0x01000100ff0477ac */ /* 0x000e620008000a00 */
[----:B--2---:R-:W-:Y:S01]  /*7500*/  MOV R5, UR9 ;  /* 0x0000000900057c02 */ /* 0x004fe20008000f00 */
[----:B------:R-:W-:Y:S01]  /*7510*/  IMAD.U32 R4, RZ, RZ, UR8 ;  /* 0x00000008ff047e24 */ /* 0x000fe2000f8e00ff */
[----:B-1----:R-:W-:Y:S01]  /*7520*/  MOV R7, UR7 ;  /* 0x0000000700077c02 */ /* 0x002fe20008000f00 */
[----:B------:R-:W-:Y:S01]  /*7530*/  IMAD.U32 R6, RZ, RZ, UR6 ;  /* 0x00000006ff067e24 */ /* 0x000fe2000f8e00ff */
[----:B------:R-:W-:Y:S01]  /*7540*/  MOV R11, UR5 ;  /* 0x00000005000b7c02 */ /* 0x000fe20008000f00 */
[----:B------:R-:W-:Y:S02]  /*7550*/  IMAD.U32 R10, RZ, RZ, UR4 ;  /* 0x00000004ff0a7e24 */ /* 0x000fe4000f8e00ff */
[----:B------:R-:W-:Y:S07]  /*7560*/  LEPC R20, `(.L_x_133) ;  /* 0x000000001014794e */ /* 0x000fee0000000000 */
[----:B---345:R-:W-:Y:S05]  /*7570*/  CALL.ABS.NOINC R14 ;  /* 0x000000000e007343 */ /* 0x038fea0003c00000 */
.L_x_133:
[----:B------:R-:W1:Y:S01]  /*7580*/  LDCU.64 UR8, c[0x4][0x80] ;  /* 0x01001000ff0877ac */ /* 0x000e620008000a00 */
[----:B------:R-:W2:Y:S01]  /*7590*/  LDC.64 R2, c[0x4][R2] ;  /* 0x0100000002027b82 */ /* 0x000ea20000000a00 */
[----:B------:R-:W-:Y:S02]  /*75a0*/  HFMA2 R12, -RZ, RZ, 0, 5.9604644775390625e-08 ;  /* 0x00000001ff0c7431 */ /* 0x000fe400000001ff */
[----:B------:R-:W-:Y:S02]  /*75b0*/  IMAD.MOV.U32 R8, RZ, RZ, 0x70 ;  /* 0x00000070ff087424 */ /* 0x000fe400078e00ff */
[----:B------:R-:W-:Y:S01]  /*75c0*/  IMAD.MOV.U32 R13, RZ, RZ, RZ ;  /* 0x000000ffff0d7224 */ /* 0x000fe200078e00ff */
[----:B------:R-:W3:Y:S01]  /*75d0*/  LDCU.64 UR6, c[0x4][0x88] ;  /* 0x01001100ff0677ac */ /* 0x000ee20008000a00 */
[----:B------:R-:W4:Y:S01]  /*75e0*/  LDCU.64 UR4, c[0x4][0x8] ;  /* 0x01000100ff0477ac */ /* 0x000f220008000a00 */
[----:B-1----:R-:W-:Y:S02]  /*75f0*/  MOV R4, UR8 ;  /* 0x0000000800047c02 */ /* 0x002fe40008000f00 */
[----:B------:R-:W-:Y:S02]  /*7600*/  MOV R5, UR9 ;  /* 0x0000000900057c02 */ /* 0x000fe40008000f00 */
[----:B---3--:R-:W-:Y:S01]  /*7610*/  MOV R7, UR7 ;  /* 0x0000000700077c02 */ /* 0x008fe20008000f00 */
[----:B------:R-:W-:Y:S01]  /*7620*/  IMAD.U32 R6, RZ, RZ, UR6 ;  /* 0x00000006ff067e24 */ /* 0x000fe2000f8e00ff */
[----:B----4-:R-:W-:Y:S01]  /*7630*/  MOV R11, UR5 ;  /* 0x00000005000b7c02 */ /* 0x010fe20008000f00 */
[----:B------:R-:W-:Y:S02]  /*7640*/  IMAD.U32 R10, RZ, RZ, UR4 ;  /* 0x00000004ff0a7e24 */ /* 0x000fe4000f8e00ff */
[----:B------:R-:W-:Y:S07]  /*7650*/  LEPC R20, `(.L_x_132) ;  /* 0x000000001014794e */ /* 0x000fee0000000000 */
[----:B--2---:R-:W-:Y:S05]  /*7660*/  CALL.ABS.NOINC R2 ;  /* 0x0000000002007343 */ /* 0x004fea0003c00000 */
.L_x_132:
[----:B------:R-:W-:Y:S02]  /*7670*/  R2UR UR6, R52 ;  /* 0x00000000340672ca */ /* 0x000fe400000e0000 */
[----:B------:R-:W-:Y:S02]  /*7680*/  R2UR UR5, R49 ;  /* 0x00000000310572ca */ /* 0x000fe400000e0000 */
[----:B------:R-:W-:Y:S02]  /*7690*/  R2UR UR4, R48 ;  /* 0x00000000300472ca */ /* 0x000fe400000e0000 */
[----:B------:R-:W-:Y:S02]  /*76a0*/  ISETP.NE.U32.AND P4, PT, R42, RZ, PT ;  /* 0x000000ff2a00720c */ /* 0x000fe40003f85070 */
[----:B------:R-:W-:Y:S02]  /*76b0*/  ISETP.NE.U32.AND P2, PT, RZ, UR60, PT ;  /* 0x0000003cff007c0c */ /* 0x000fe4000bf45070 */
[----:B------:R-:W-:Y:S02]  /*76c0*/  ISETP.NE.AND.EX P4, PT, R43, RZ, PT, P4 ;  /* 0x000000ff2b00720c */ /* 0x000fe40003f85340 */
[----:B------:R-:W-:Y:S01]  /*76d0*/  ISETP.NE.AND.EX P2, PT, RZ, UR61, PT, P2 ;  /* 0x0000003dff007c0c */ /* 0x000fe2000bf45320 */
[----:B------:R-:W-:Y:S02]  /*76e0*/  UISETP.NE.AND UP2, UPT, UR6, URZ, UPT ;  /* 0x000000ff0600728c */ /* 0x000fe4000bf45270 */
[----:B------:R-:W-:Y:S04]  /*76f0*/  UISETP.NE.U32.AND UP0, UPT, UR5, URZ, UPT ;  /* 0x000000ff0500728c */ /* 0x000fe8000bf05070 */
[----:B------:R-:W-:Y:S01]  /*7700*/  UISETP.NE.AND.EX UP1, UPT, UR4, URZ, UPT, UP0 ;  /* 0x000000ff0400728c */ /* 0x000fe2000bf25300 */
[----:B------:R-:W-:Y:S01]  /*7710*/  PLOP3.LUT P1, PT, PT, PT, UP2, 0x80, 0x8 ;  /* 0x000000000008781c */ /* 0x000fe20003f2f028 */
[----:B------:R-:W-:Y:S03]  /*7720*/  UPLOP3.LUT UP0, UPT, UPT, UPT, UPT, 0x40, 0x4 ;  /* 0x000000000004789c */ /* 0x000fe60003f0e870 */
[----:B------:R-:W-:Y:S06]  /*7730*/  @UP2 UPLOP3.LUT UP0, UPT, UPT, UPT, UP1, 0x80, 0x8 ;  /* 0x000000000008289c */ /* 0x000fec0003f0f010 */
[----:B------:R-:W-:Y:S01]  /*7740*/  PLOP3.LUT P0, PT, PT, PT, UP0, 0x80, 0x8 ;  /* 0x000000000008781c */ /* 0x000fe20003f0f008 */
[----:B------:R-:W-:Y:S01]  /*7750*/  @!UPT UIADD3 URZ, UPT, UPT, URZ, URZ, URZ ;  /* 0x000000fffffff290 */ /* 0x000fe2000fffe0ff */
[----:B------:R-:W-:Y:S11]  /*7760*/  BRA.U !UP1, `(.L_x_134) ;  /* 0x0000000109407547 */ /* 0x000ff6000b800000 */
[----:B------:R-:W-:Y:S01]  /*7770*/  UISETP.NE.U32.AND UP0, UPT, UR60, URZ, UPT ;  /* 0x000000ff3c00728c */ /* 0x000fe2000bf05070 */
[----:B------:R-:W-:Y:S01]  /*7780*/  R2UR UR6, R49 ;  /* 0x00000000310672ca */ /* 0x000fe200000e0000 */
[----:B------:R-:W2:Y:S01]  /*7790*/  LDCU.64 UR8, c[0x0][0x358] ;  /* 0x00006b00ff0877ac */ /* 0x000ea20008000a00 */
[----:B------:R-:W-:Y:S02]  /*77a0*/  HFMA2 R46, -RZ, RZ, 0, 5.9604644775390625e-08 ;  /* 0x00000001ff2e7431 */ /* 0x000fe400000001ff */
[----:B-1----:R-:W-:Y:S01]  /*77b0*/  IMAD.MOV.U32 R0, RZ, RZ, 0x1 ;  /* 0x00000001ff007424 */ /* 0x002fe200078e00ff */
[----:B------:R-:W-:Y:S06]  /*77c0*/  UISETP.NE.AND.EX UP0, UPT, UR61, URZ, UPT, UP0 ;  /* 0x000000ff3d00728c */ /* 0x000fec000bf05300 */
[----:B------:R-:W-:Y:S05]  /*77d0*/  PLOP3.LUT P3, PT, PT, PT, UP0, 0x80, 0x8 ;  /* 0x000000000008781c */ /* 0x000fea0003f6f008 */
[----:B------:R-:W1:Y:S01]  /*77e0*/  @UP0 LDCU.64 UR4, c[0x0][0x888] ;  /* 0x00011100ff0407ac */ /* 0x000e620008000a00 */
[----:B------:R-:W-:Y:S07]  /*77f0*/  @UP0 UIMAD UR6, UR36, UR6, URZ ;  /* 0x00000006240602a4 */ /* 0x000fee000f8e02ff */
[----:B------:R-:W-:Y:S01]  /*7800*/  @!P3 PRMT R46, R0, 0x7610, R46 ;  /* 0x00007610002eb816 */ /* 0x000fe2000000002e */
[----:B-1----:R-:W-:Y:S06]  /*7810*/  @UP0 UIMAD.WIDE UR4, UR6, 0x4, UR4 ;  /* 0x00000004060408a5 */ /* 0x002fec000f8e0204 */
[----:B-----5:R-:W-:Y:S02]  /*7820*/  IMAD.U32 R26, RZ, RZ, UR4 ;  /* 0x00000004ff1a7e24 */ /* 0x020fe4000f8e00ff */
[----:B------:R-:W-:Y:S03]  /*7830*/  IMAD.U32 R27, RZ, RZ, UR5 ;  /* 0x00000005ff1b7e24 */ /* 0x000fe6000f8e00ff */
[----:B------:R-:W1:Y:S02]  /*7840*/  @!UP0 LDCU UR4, c[0x0][0x880] ;  /* 0x00011000ff0487ac */ /* 0x000e640008000800 */
[----:B--2---:R2:W5:Y:S02]  /*7850*/  @P3 LDG.E R26, desc[UR8][R26.64] ;  /* 0x000000081a1a3981 */ /* 0x004564000c1e1900 */
[----:B-12---:R-:W-:Y:S02]  /*7860*/  @!P3 MOV R26, UR4 ;  /* 0x00000004001abc02 */ /* 0x006fe40008000f00 */
.L_x_134:
[----:B------:R-:W-:Y:S05]  /*7870*/  @!P4 BRA `(.L_x_135) ;  /* 0x000000000024c947 */ /* 0x000fea0003800000 */
[----:B------:R-:W-:Y:S01]  /*7880*/  ISETP.NE.U32.AND P3, PT, R40, RZ, PT ;  /* 0x000000ff2800720c */ /* 0x000fe20003f65070 */
[----:B------:R-:W2:Y:S03]  /*7890*/  LDCU.64 UR4, c[0x0][0x358] ;  /* 0x00006b00ff0477ac */ /* 0x000ea60008000a00 */
[----:B------:R-:W-:Y:S11]  /*78a0*/  ISETP.NE.AND.EX P3, PT, R41, RZ, PT, P3 ;  /* 0x000000ff2900720c */ /* 0x000ff60003f65330 */
[----:B------:R-:W-:Y:S02]  /*78b0*/  @!UPT UIADD3 URZ, UPT, UPT, URZ, URZ, URZ ;  /* 0x000000fffffff290 */ /* 0x000fe4000fffe0ff */
[----:B------:R-:W3:Y:S01]  /*78c0*/  @P3 LDC.64 R2, c[0x0][0x8a8] ;  /* 0x00022a00ff023b82 */ /* 0x000ee20000000a00 */
[----:B-1----:R-:W-:Y:S04]  /*78d0*/  @P3 IMAD R0, R42, UR36, RZ ;  /* 0x000000242a003c24 */ /* 0x002fe8000f8e02ff */
[----:B---3--:R-:W-:Y:S05]  /*78e0*/  @P3 IMAD.WIDE R2, R0, 0x4, R2 ;  /* 0x0000000400023825 */ /* 0x008fea00078e0202 */
[----:B--2--5:R2:W5:Y:S02]  /*78f0*/  @P3 LDG.E R24, desc[UR4][R2.64] ;  /* 0x0000000402183981 */ /* 0x024564000c1e1900 */
[----:B--2---:R-:W3:Y:S02]  /*7900*/  @!P3 LDC R24, c[0x0][0x8a0] ;  /* 0x00022800ff18bb82 */ /* 0x004ee40000000800 */
.L_x_135:
[----:B-----5:R-:W-:Y:S01]  /*7910*/  FSETP.NEU.AND P3, PT, R26, RZ, PT ;  /* 0x000000ff1a00720b */ /* 0x020fe20003f6d000 */
[----:B------:R-:W-:Y:S01]  /*7920*/  ULOP3.LUT UR4, UR54, 0x1, URZ, 0x3c, !UPT ;  /* 0x0000000136047892 */ /* 0x000fe2000f8e3cff */
[----:B------:R-:W-:Y:S01]  /*7930*/  SEL R4, RZ, 0xffffffff, P2 ;  /* 0xffffffffff047807 */ /* 0x000fe20001000000 */
[----:B------:R-:W-:Y:S01]  /*7940*/  IMAD.U32 R62, RZ, RZ, UR47 ;  /* 0x0000002fff3e7e24 */ /* 0x000fe2000f8e00ff */
[----:B------:R-:W-:Y:S01]  /*7950*/  @P1 LOP3.LUT P2, RZ, R46, 0xff, RZ, 0xc0, !PT ;  /* 0x000000ff2eff1812 */ /* 0x000fe2000784c0ff */
[----:B------:R-:W-:Y:S01]  /*7960*/  IMAD.SHL.U32 R64, R44, 0x2, RZ ;  /* 0x000000022c407824 */ /* 0x000fe200078e00ff */
[----:B-1----:R-:W-:Y:S01]  /*7970*/  @P1 SEL R0, RZ, 0xffffffff, P3 ;  /* 0xffffffffff001807 */ /* 0x002fe20001800000 */
[----:B------:R-:W-:Y:S01]  /*7980*/  IMAD.U32 R66, RZ, RZ, UR4 ;  /* 0x00000004ff427e24 */ /* 0x000fe2000f8e00ff */
[----:B------:R-:W-:Y:S01]  /*7990*/  LEA R53, R22, UR45, 0x3 ;  /* 0x0000002d16357c11 */ /* 0x000fe2000f8e18ff */
[----:B------:R-:W-:Y:S01]  /*79a0*/  IMAD.SHL.U32 R62, R62, 0x1000, RZ ;  /* 0x000010003e3e7824 */ /* 0x000fe200078e00ff */
[----:B------:R-:W-:Y:S01]  /*79b0*/  @P0 SEL R0, R4, R0, !P2 ;  /* 0x0000000004000207 */ /* 0x000fe20005000000 */
[----:B------:R-:W-:Y:S01]  /*79c0*/  BSSY B1, `(.L_x_136) ;  /* 0x0000035000017945 */ /* 0x000fe20003800000 */
[----:B------:R-:W-:Y:S01]  /*79d0*/  PLOP3.LUT P2, PT, PT, PT, UP1, 0x80, 0x8 ;  /* 0x000000000008781c */ /* 0x000fe20003f4f018 */
[----:B------:R-:W-:Y:S01]  /*79e0*/  IMAD.MOV.U32 R65, RZ, RZ, 0x1 ;  /* 0x00000001ff417424 */ /* 0x000fe200078e00ff */
[----:B------:R-:W-:Y:S01]  /*79f0*/  @P1 LOP3.LUT R0, R0, 0x1, RZ, 0xc0, !PT ;  /* 0x0000000100001812 */ /* 0x000fe200078ec0ff */
[----:B------:R-:W-:Y:S01]  /*7a00*/  IMAD R25, R22, 0x20, R23 ;  /* 0x0000002016197824 */ /* 0x000fe200078e0217 */
[----:B------:R-:W-:Y:S01]  /*7a10*/  LOP3.LUT P4, R54, R46, 0xff, RZ, 0xc0, !PT ;  /* 0x000000ff2e367812 */ /* 0x000fe2000788c0ff */
[----:B------:R-:W-:Y:S01]  /*7a20*/  IMAD.U32 R63, RZ, RZ, UR47 ;  /* 0x0000002fff3f7e24 */ /* 0x000fe2000f8e00ff */
[----:B------:R-:W-:Y:S01]  /*7a30*/  ISETP.NE.U32.OR P6, PT, R0, 0x1, !P1 ;  /* 0x000000010000780c */ /* 0x000fe20004fc5470 */
[----:B------:R-:W-:Y:S01]  /*7a40*/  IMAD.U32 R0, RZ, RZ, UR47 ;  /* 0x0000002fff007e24 */ /* 0x000fe2000f8e00ff */
[----:B------:R-:W-:Y:S02]  /*7a50*/  SEL R3, RZ, 0xffffffff, P3 ;  /* 0xffffffffff037807 */ /* 0x000fe40001800000 */
[----:B------:R-:W-:Y:S02]  /*7a60*/  CS2R R38, SRZ ;  /* 0x0000000000267805 */ /* 0x000fe4000001ff00 */
[----:B------:R-:W-:Y:S02]  /*7a70*/  P2R R60, PR, RZ, 0x40 ;  /* 0x00000040ff3c7803 */ /* 0x000fe40000000000 */
[----:B------:R-:W-:Y:S02]  /*7a80*/  CS2R R36, SRZ ;  /* 0x0000000000247805 */ /* 0x000fe4000001ff00 */
[----:B------:R-:W-:Y:S02]  /*7a90*/  LEA R0, R0, UR45, 0x3 ;  /* 0x0000002d00007c11 */ /* 0x000fe4000f8e18ff */
[----:B------:R-:W-:Y:S02]  /*7aa0*/  CS2R R30, SRZ ;  /* 0x00000000001e7805 */ /* 0x000fe4000001ff00 */
[----:B------:R-:W-:Y:S02]  /*7ab0*/  @P2 SEL R3, R4, R3, !P4 ;  /* 0x0000000304032207 */ /* 0x000fe40006000000 */
[----:B------:R-:W-:Y:S02]  /*7ac0*/  CS2R R28, SRZ ;  /* 0x00000000001c7805 */ /* 0x000fe4000001ff00 */
[----:B------:R-:W-:Y:S02]  /*7ad0*/  IADD3 R27, PT, PT, R62, UR45, R64 ;  /* 0x0000002d3e1b7c10 */ /* 0x000fe4000fffe040 */
[----:B------:R-:W-:Y:S02]  /*7ae0*/  LOP3.LUT R3, R3, 0x1, RZ, 0xc0, !PT ;  /* 0x0000000103037812 */ /* 0x000fe400078ec0ff */
[----:B------:R-:W-:Y:S02]  /*7af0*/  @P6 SHF.L.U32 R2, R66, 0x1f, RZ ;  /* 0x0000001f42026819 */ /* 0x000fe400000006ff */
[----:B------:R-:W-:Y:S02]  /*7b00*/  ISETP.NE.U32.AND P5, PT, R3, 0x1, PT ;  /* 0x000000010300780c */ /* 0x000fe40003fa5070 */
[----:B------:R1:W2:Y:S02]  /*7b10*/  @P6 SYNCS.PHASECHK.TRANS64.TRYWAIT P1, [R0+URZ+0x230], R2 ;  /* 0x00023002000065a7 */ /* 0x0002a400080211ff */
[----:B------:R-:W-:Y:S02]  /*7b20*/  P2R R67, PR, RZ, 0x20 ;  /* 0x00000020ff437803 */ /* 0x000fe40000000000 */
[----:B-1----:R-:W-:Y:S04]  /*7b30*/  SHF.L.U32 R2, R57, 0x1f, RZ ;  /* 0x0000001f39027819 */ /* 0x002fe800000006ff */
[----:B------:R1:W4:Y:S01]  /*7b40*/  SYNCS.PHASECHK.TRANS64.TRYWAIT P0, [R53+URZ+0x290], R2 ;  /* 0x00029002350075a7 */ /* 0x00032200080011ff */
[----:B--2---:R-:W-:Y:S01]  /*7b50*/  @P6 SEL R65, RZ, 0x1, !P1 ;  /* 0x00000001ff416807 */ /* 0x004fe20004800000 */
[----:B-1----:R-:W-:Y:S06]  /*7b60*/  @!P6 BRA `(.L_x_137) ;  /* 0x000000000068e947 */ /* 0x002fec0003800000 */
[----:B------:R-:W-:Y:S01]  /*7b70*/  LOP3.LUT P6, RZ, R45, 0x40, RZ, 0xc0, !PT ;  /* 0x000000402dff7812 */ /* 0x000fe200078cc0ff */
[----:B------:R-:W-:Y:S01]  /*7b80*/  VIADD R3, R27, 0x400 ;  /* 0x000004001b037836 */ /* 0x000fe20000000000 */
[----:B------:R-:W-:Y:S01]  /*7b90*/  ISETP.NE.AND P2, PT, R65, RZ, PT ;  /* 0x000000ff4100720c */ /* 0x000fe20003f45270 */
[----:B------:R-:W-:Y:S01]  /*7ba0*/  BSSY B0, `(.L_x_138) ;  /* 0x000000d000007945 */ /* 0x000fe20003800000 */
[----:B------:R-:W-:Y:S01]  /*7bb0*/  PLOP3.LUT P1, PT, PT, PT, PT, 0x8, 0x80 ;  /* 0x000000000080781c */ /* 0x000fe20003f2e170 */
[----:B------:R-:W-:Y:S01]  /*7bc0*/  @P5 VIADD R4, R27, 0x410 ;  /* 0x000004101b045836 */ /* 0x000fe20000000000 */
[----:B------:R-:W-:Y:S02]  /*7bd0*/  @P5 PLOP3.LUT P1, PT, P6, PT, PT, 0x80, 0x8 ;  /* 0x000000000008581c */ /* 0x000fe4000372f070 */
[----:B------:R-:W-:Y:S02]  /*7be0*/  CS2R R38, SRZ ;  /* 0x0000000000267805 */ /* 0x000fe4000001ff00 */
[----:B------:R-:W-:Y:S02]  /*7bf0*/  CS2R R36, SRZ ;  /* 0x0000000000247805 */ /* 0x000fe4000001ff00 */
[----:B------:R-:W-:Y:S02]  /*7c00*/  CS2R R30, SRZ ;  /* 0x00000000001e7805 */ /* 0x000fe4000001ff00 */
[----:B------:R-:W-:Y:S05]  /*7c10*/  CS2R R28, SRZ ;  /* 0x00000000001c7805 */ /* 0x000fea000001ff00 */
[----:B------:R-:W-:Y:S01]  /*7c20*/  @P1 VIADD R4, R3, 0xfffffff0 ;  /* 0xfffffff003041836 */ /* 0x000fe20000000000 */
[----:B------:R-:W-:Y:S06]  /*7c30*/  @P2 BRA `(.L_x_139) ;  /* 0x00000000000c2947 */ /* 0x000fec0003800000 */
[----:B------:R-:W-:Y:S04]  /*7c40*/  SHF.L.U32 R3, R66, 0x1f, RZ ;  /* 0x0000001f42037819 */ /* 0x000fe800000006ff */
[----:B------:R-:W1:Y:S02]  /*7c50*/  SYNCS.PHASECHK.TRANS64.TRYWAIT P1, [R0+URZ+0x230], R3 ;  /* 0x00023003000075a7 */ /* 0x000e6400080211ff */
[----:B-1----:R-:W-:Y:S05]  /*7c60*/  @!P1 BRA `(.L_x_140) ;  /* 0x0000002800f09947 */ /* 0x002fea0003800000 */
.L_x_139:
[----:B------:R-:W-:Y:S05]  /*7c70*/  BSYNC B0 ;  /* 0x0000000000007941 */ /* 0x000fea0003800000 */
.L_x_138:
[----:B------:R-:W-:Y:S01]  /*7c80*/  UIADD3 UR4, UPT, UPT, UR47, 0x1, URZ ;  /* 0x000000012f047890 */ /* 0x000fe2000fffe0ff */
[----:B------:R-:W-:Y:S03]  /*7c90*/  ISETP.NE.AND P1, PT, R67, RZ, PT ;  /* 0x000000ff4300720c */ /* 0x000fe60003f25270 */
[----:B------:R-:W-:Y:S04]  /*7ca0*/  UISETP.NE.AND UP0, UPT, UR4, 0x3, UPT ;  /* 0x000000030400788c */ /* 0x000fe8000bf05270 */
[----:B------:R-:W-:Y:S02]  /*7cb0*/  USEL UR5, URZ, 0x1, UP0 ;  /* 0x00000001ff057887 */ /* 0x000fe40008000000 */
[----:B------:R-:W-:Y:S04]  /*7cc0*/  USEL UR4, UR4, URZ, UP0 ;  /* 0x000000ff04047287 */ /* 0x000fe80008000000 */
[----:B------:R2:W1:Y:S01]  /*7cd0*/  @P1 LDS.128 R36, [R4] ;  /* 0x0000000004241984 */ /* 0x0004620000000c00 */
[----:B------:R-:W-:Y:S01]  /*7ce0*/  LOP3.LUT R66, R66, UR5, RZ, 0x3c, !PT ;  /* 0x0000000542427c12 */ /* 0x000fe2000f8e3cff */
[----:B------:R-:W-:Y:S02]  /*7cf0*/  IMAD.U32 R63, RZ, RZ, UR4 ;  /* 0x00000004ff3f7e24 */ /* 0x000fe4000f8e00ff */
[----:B------:R2:W1:Y:S04]  /*7d00*/  @P1 LDS.128 R28, [R27+0x400] ;  /* 0x000400001b1c1984 */ /* 0x0004680000000c00 */
.L_x_137:
[----:B------:R-:W-:Y:S05]  /*7d10*/  BSYNC B1 ;  /* 0x0000000000017941 */ /* 0x000fea0003800000 */
.L_x_136:
[----:B-1----:R-:W-:Y:S04]  /*7d20*/  SHF.R.U32.HI R0, RZ, 0x15, R25 ;  /* 0x00000015ff007819 */ /* 0x002fe80000011619 */
[----:B------:R-:W-:Y:S01]  /*7d30*/  LOP3.LUT P1, RZ, R0, 0x3, R47, 0x48, !PT ;  /* 0x0000000300ff7812 */ /* 0x000fe2000782482f */
[----:B------:R-:W-:Y:S01]  /*7d40*/  @!UPT UIADD3 URZ, UPT, UPT, URZ, URZ, URZ ;  /* 0x000000fffffff290 */ /* 0x000fe2000fffe0ff */
[----:B----4-:R-:W-:Y:S11]  /*7d50*/  @P0 BRA `(.L_x_141) ;  /* 0x0000000000080947 */ /* 0x010ff60003800000 */
[----:B------:R-:W1:Y:S02]  /*7d60*/  SYNCS.PHASECHK.TRANS64.TRYWAIT P0, [R53+URZ+0x290], R2 ;  /* 0x00029002350075a7 */ /* 0x000e6400080011ff */
[----:B-1----:R-:W-:Y:S05]  /*7d70*/  @!P0 BRA `(.L_x_142) ;  /* 0x0000002800c08947 */ /* 0x002fea0003800000 */
.L_x_141:
[----:B------:R-:W-:Y:S05]  /*7d80*/  @!P1 BRA `(.L_x_143) ;  /* 0x0000000000409947 */ /* 0x000fea0003800000 */
[----:B------:R-:W4:Y:S01]  /*7d90*/  LDCU.64 UR8, c[0x4][0x70] ;  /* 0x01000e00ff0877ac */ /* 0x000f220008000a00 */
[----:B------:R-:W-:Y:S01]  /*7da0*/  MOV R3, 0x0 ;  /* 0x0000000000037802 */ /* 0x000fe20000000f00 */
[----:B------:R-:W-:Y:S02]  /*7db0*/  HFMA2 R12, -RZ, RZ, 0, 5.9604644775390625e-08 ;  /* 0x00000001ff0c7431 */ /* 0x000fe400000001ff */
[----:B------:R-:W-:Y:S02]  /*7dc0*/  IMAD.MOV.U32 R8, RZ, RZ, 0x192 ;  /* 0x00000192ff087424 */ /* 0x000fe400078e00ff */
[----:B------:R-:W-:Y:S01]  /*7dd0*/  IMAD.MOV.U32 R13, RZ, RZ, RZ ;  /* 0x000000ffff0d7224 */ /* 0x000fe200078e00ff */
[----:B------:R-:W5:Y:S01]  /*7de0*/  LDCU.64 UR6, c[0x4][0x78] ;  /* 0x01000f00ff0677ac */ /* 0x000f620008000a00 */
[----:B-1----:R-:W1:Y:S01]  /*7df0*/  LDC.64 R2, c[0x4][R3] ;  /* 0x0100000003027b82 */ /* 0x002e620000000a00 */
[----:B------:R-:W3:Y:S01]  /*7e00*/  LDCU.64 UR4, c[0x4][0x10] ;  /* 0x01000200ff0477ac */ /* 0x000ee20008000a00 */
[----:B----4-:R-:W-:Y:S01]  /*7e10*/  MOV R5, UR9 ;  /* 0x0000000900057c02 */ /* 0x010fe20008000f00 */
[----:B--2---:R-:W-:Y:S01]  /*7e20*/  IMAD.U32 R4, RZ, RZ, UR8 ;  /* 0x00000008ff047e24 */ /* 0x004fe2000f8e00ff */
[----:B-----5:R-:W-:Y:S01]  /*7e30*/  MOV R7, UR7 ;  /* 0x0000000700077c02 */ /* 0x020fe20008000f00 */
[----:B------:R-:W-:Y:S01]  /*7e40*/  IMAD.U32 R6, RZ, RZ, UR6 ;  /* 0x00000006ff067e24 */ /* 0x000fe2000f8e00ff */
[----:B---3--:R-:W-:Y:S01]  /*7e50*/  MOV R11, UR5 ;  /* 0x00000005000b7c02 */ /* 0x008fe20008000f00 */
[----:B------:R-:W-:Y:S02]  /*7e60*/  IMAD.U32 R10, RZ, RZ, UR4 ;  /* 0x00000004ff0a7e24 */ /* 0x000fe4000f8e00ff */
[----:B------:R-:W-:Y:S07]  /*7e70*/  LEPC R20, `(.L_x_143) ;  /* 0x000000001014794e */ /* 0x000fee0000000000 */
[----:B-1----:R-:W-:Y:S05]  /*7e80*/  CALL.ABS.NOINC R2 ;  /* 0x0000000002007343 */ /* 0x002fea0003c00000 */
.L_x_143:
[----:B------:R-:W-:Y:S01]  /*7e90*/  SHF.L.U32 R3, R28, 0x10, RZ ;  /* 0x000000101c037819 */ /* 0x000fe200000006ff */
[----:B------:R-:W-:Y:S05]  /*7ea0*/  WARPSYNC.ALL ;  /* 0x0000000000007948 */ /* 0x000fea0003800000 */
[----:B------:R-:W-:Y:S01]  /*7eb0*/  R2UR UR4, R25 ;  /* 0x00000000190472ca */ /* 0x000fe200000e0000 */
[----:B------:R-:W-:Y:S01]  /*7ec0*/  BSSY.RECONVERGENT B0, `(.L_x_144) ;  /* 0x0000056000007945 */ /* 0x000fe20003800200 */
[C---:B------:R-:W-:Y:S02]  /*7ed0*/  SHF.L.U32 R20, R29.reuse, 0x10, RZ ;  /* 0x000000101d147819 */ /* 0x040fe400000006ff */
[----:B------:R-:W-:Y:S02]  /*7ee0*/  LOP3.LUT R21, R29, 0xffff0000, RZ, 0xc0, !PT ;  /* 0xffff00001d157812 */ /* 0x000fe400078ec0ff */
[----:B------:R-:W-:Y:S02]  /*7ef0*/  MOV R61, 0x10 ;  /* 0x00000010003d7802 */ /* 0x000fe40000000f00 */
[----:B------:R-:W-:Y:S02]  /*7f00*/  LOP3.LUT P6, RZ, R45, 0x40, RZ, 0xc0, !PT ;  /* 0x000000402dff7812 */ /* 0x000fe400078cc0ff */
[----:B------:R-:W-:Y:S02]  /*7f10*/  ISETP.NE.AND P0, PT, R58, RZ, PT ;  /* 0x000000ff3a00720c */ /* 0x000fe40003f05270 */
[----:B------:R-:W-:Y:S01]  /*7f20*/  SEL R61, R61, 0xfffffff0, !P6 ;  /* 0xfffffff03d3d7807 */ /* 0x000fe20007000000 */
[----:B--2---:R-:W3:Y:S02]  /*7f30*/  LDTM.x16 R4, tmem[UR4] ;  /* 0x00000004000479ee */ /* 0x004ee40008240000 */
[----:B---3--:R-:W-:Y:S01]  /*7f40*/  FMUL R0, R24, R4 ;  /* 0x0000000418007220 */ /* 0x008fe20000400000 */
[----:B------:R-:W-:Y:S01]  /*7f50*/  LOP3.LUT R4, R28, 0xffff0000, RZ, 0xc0, !PT ;  /* 0xffff00001c047812 */ /* 0x000fe200078ec0ff */
[C---:B-1----:R-:W-:Y:S01]  /*7f60*/  FMUL R2, R24.reuse, R5 ;  /* 0x0000000518027220 */ /* 0x042fe20000400000 */
[----:B------:R-:W-:Y:S01]  /*7f70*/  FMUL R7, R24, R7 ;  /* 0x0000000718077220 */ /* 0x000fe20000400000 */
[----:B------:R-:W-:Y:S01]  /*7f80*/  FFMA R0, R26, R3, R0 ;  /* 0x000000031a007223 */ /* 0x000fe20000000000 */
[----:B------:R-:W-:Y:S01]  /*7f90*/  FMUL R3, R24, R6 ;  /* 0x0000000618037220 */ /* 0x000fe20000400000 */
[----:B------:R-:W-:Y:S01]  /*7fa0*/  FFMA R2, R26, R4, R2 ;  /* 0x000000041a027223 */ /* 0x000fe20000000002 */
[C---:B------:R-:W-:Y:S01]  /*7fb0*/  FMUL R4, R24.reuse, R8 ;  /* 0x0000000818047220 */ /* 0x040fe20000400000 */
[C---:B------:R-:W-:Y:S01]  /*7fc0*/  FMUL R8, R24.reuse, R12 ;  /* 0x0000000c18087220 */ /* 0x040fe20000400000 */
[----:B------:R-:W-:Y:S01]  /*7fd0*/  FMUL R12, R24, R16 ;  /* 0x00000010180c7220 */ /* 0x000fe20000400000 */
[----:B------:R-:W-:Y:S01]  /*7fe0*/  SHF.L.U32 R16, R30, 0x10, RZ ;  /* 0x000000101e107819 */ /* 0x000fe200000006ff */
[----:B------:R-:W-:Y:S01]  /*7ff0*/  FFMA R3, R26, R20, R3 ;  /* 0x000000141a037223 */ /* 0x000fe20000000003 */
[----:B------:R-:W-:Y:S01]  /*8000*/  F2FP.BF16.F32.PACK_AB R32, R2, R0 ;  /* 0x000000000220723e */ /* 0x000fe200000010ff */
[----:B------:R-:W-:Y:S01]  /*8010*/  FFMA R7, R26, R21, R7 ;  /* 0x000000151a077223 */ /* 0x000fe20000000007 */
[----:B------:R-:W-:Y:S01]  /*8020*/  LOP3.LUT R0, R30, 0xffff0000, RZ, 0xc0, !PT ;  /* 0xffff00001e007812 */ /* 0x000fe200078ec0ff */
[----:B------:R-:W-:Y:S01]  /*8030*/  FMUL R5, R24, R9 ;  /* 0x0000000918057220 */ /* 0x000fe20000400000 */
[C---:B------:R-:W-:Y:S01]  /*8040*/  SHF.L.U32 R2, R31.reuse, 0x10, RZ ;  /* 0x000000101f027819 */ /* 0x040fe200000006ff */
[----:B------:R-:W-:Y:S01]  /*8050*/  FFMA R4, R26, R16, R4 ;  /* 0x000000101a047223 */ /* 0x000fe20000000004 */
[----:B------:R-:W-:Y:S01]  /*8060*/  LOP3.LUT R16, R31, 0xffff0000, RZ, 0xc0, !PT ;  /* 0xffff00001f107812 */ /* 0x000fe200078ec0ff */
[----:B------:R-:W-:Y:S01]  /*8070*/  FMUL R6, R24, R10 ;  /* 0x0000000a18067220 */ /* 0x000fe20000400000 */
[----:B------:R-:W-:Y:S01]  /*8080*/  F2FP.BF16.F32.PACK_AB R33, R7, R3 ;  /* 0x000000030721723e */ /* 0x000fe200000010ff */
[----:B------:R-:W-:Y:S01]  /*8090*/  FFMA R5, R26, R0, R5 ;  /* 0x000000001a057223 */ /* 0x000fe20000000005 */
[----:B------:R-:W-:Y:S01]  /*80a0*/  SHF.L.U32 R0, R36, 0x10, RZ ;  /* 0x0000001024007819 */ /* 0x000fe200000006ff */
[----:B------:R-:W-:Y:S01]  /*80b0*/  FMUL R11, R24, R11 ;  /* 0x0000000b180b7220 */ /* 0x000fe20000400000 */
[----:B------:R-:W-:Y:S01]  /*80c0*/  FFMA R6, R26, R2, R6 ;  /* 0x000000021a067223 */ /* 0x000fe20000000006 */
[----:B------:R-:W-:Y:S01]  /*80d0*/  LOP3.LUT R2, R36, 0xffff0000, RZ, 0xc0, !PT ;  /* 0xffff000024027812 */ /* 0x000fe200078ec0ff */
[----:B------:R-:W-:Y:S01]  /*80e0*/  FMUL R9, R24, R13 ;  /* 0x0000000d18097220 */ /* 0x000fe20000400000 */
[C---:B------:R-:W-:Y:S01]  /*80f0*/  FFMA R11, R26.reuse, R16, R11 ;  /* 0x000000101a0b7223 */ /* 0x040fe2000000000b */
[C---:B------:R-:W-:Y:S01]  /*8100*/  SHF.L.U32 R3, R37.reuse, 0x10, RZ ;  /* 0x0000001025037819 */ /* 0x040fe200000006ff */
[----:B------:R-:W-:Y:S01]  /*8110*/  FFMA R8, R26, R0, R8 ;  /* 0x000000001a087223 */ /* 0x000fe20000000008 */
[C---:B------:R-:W-:Y:S01]  /*8120*/  FMUL R10, R24.reuse, R14 ;  /* 0x0000000e180a7220 */ /* 0x040fe20000400000 */
[----:B------:R-:W-:Y:S01]  /*8130*/  LOP3.LUT R0, R37, 0xffff0000, RZ, 0xc0, !PT ;  /* 0xffff000025007812 */ /* 0x000fe200078ec0ff */
[----:B------:R-:W-:Y:S01]  /*8140*/  FMUL R15, R24, R15 ;  /* 0x0000000f180f7220 */ /* 0x000fe20000400000 */
[C---:B------:R-:W-:Y:S01]  /*8150*/  FFMA R9, R26.reuse, R2, R9 ;  /* 0x000000021a097223 */ /* 0x040fe20000000009 */
[----:B------:R-:W-:Y:S01]  /*8160*/  FFMA R10, R26, R3, R10 ;  /* 0x000000031a0a7223 */ /* 0x000fe2000000000a */
[----:B------:R-:W-:Y:S01]  /*8170*/  SHF.L.U32 R2, R38, 0x10, RZ ;  /* 0x0000001026027819 */ /* 0x000fe200000006ff */
[----:B------:R-:W-:Y:S01]  /*8180*/  FFMA R15, R26, R0, R15 ;  /* 0x000000001a0f7223 */ /* 0x000fe2000000000f */
[----:B------:R-:W-:Y:S01]  /*8190*/  F2FP.BF16.F32.PACK_AB R34, R5, R4 ;  /* 0x000000040522723e */ /* 0x000fe200000010ff */
[----:B------:R-:W-:Y:S01]  /*81a0*/  FMUL R13, R24, R17 ;  /* 0x00000011180d7220 */ /* 0x000fe20000400000 */
[----:B------:R-:W-:Y:S01]  /*81b0*/  LOP3.LUT R3, R38, 0xffff0000, RZ, 0xc0, !PT ;  /* 0xffff000026037812 */ /* 0x000fe200078ec0ff */
[C---:B------:R-:W-:Y:S01]  /*81c0*/  FMUL R14, R24.reuse, R18 ;  /* 0x00000012180e7220 */ /* 0x040fe20000400000 */
[C---:B------:R-:W-:Y:S01]  /*81d0*/  SHF.L.U32 R4, R39.reuse, 0x10, RZ ;  /* 0x0000001027047819 */ /* 0x040fe200000006ff */
[----:B------:R-:W-:Y:S01]  /*81e0*/  FMUL R19, R24, R19 ;  /* 0x0000001318137220 */ /* 0x000fe20000400000 */
[----:B------:R-:W-:Y:S01]  /*81f0*/  LOP3.LUT R0, R39, 0xffff0000, RZ, 0xc0, !PT ;  /* 0xffff000027007812 */ /* 0x000fe200078ec0ff */
[C---:B------:R-:W-:Y:S01]  /*8200*/  FFMA R12, R26.reuse, R2, R12 ;  /* 0x000000021a0c7223 */ /* 0x040fe2000000000c */
[----:B------:R-:W-:Y:S01]  /*8210*/  F2FP.BF16.F32.PACK_AB R35, R11, R6 ;  /* 0x000000060b23723e */ /* 0x000fe200000010ff */
[C---:B------:R-:W-:Y:S01]  /*8220*/  FFMA R13, R26.reuse, R3, R13 ;  /* 0x000000031a0d7223 */ /* 0x040fe2000000000d */
[C---:B------:R-:W-:Y:S01]  /*8230*/  FFMA R14, R26.reuse, R4, R14 ;  /* 0x000000041a0e7223 */ /* 0x040fe2000000000e */
[----:B------:R-:W-:Y:S01]  /*8240*/  FFMA R19, R26, R0, R19 ;  /* 0x000000001a137223 */ /* 0x000fe20000000013 */
[----:B------:R-:W-:Y:S01]  /*8250*/  F2FP.BF16.F32.PACK_AB R8, R9, R8 ;  /* 0x000000080908723e */ /* 0x000fe200000010ff */
[----:B------:R1:W-:Y:S01]  /*8260*/  STS.128 [R27+0x400], R32 ;  /* 0x000400201b007388 */ /* 0x0003e20000000c00 */
[----:B------:R-:W-:Y:S02]  /*8270*/  F2FP.BF16.F32.PACK_AB R9, R15, R10 ;  /* 0x0000000a0f09723e */ /* 0x000fe400000010ff */
[----:B------:R-:W-:Y:S02]  /*8280*/  F2FP.BF16.F32.PACK_AB R10, R13, R12 ;  /* 0x0000000c0d0a723e */ /* 0x000fe400000010ff */
[----:B------:R-:W-:Y:S02]  /*8290*/  F2FP.BF16.F32.PACK_AB R11, R19, R14 ;  /* 0x0000000e130b723e */ /* 0x000fe400000010ff */
[----:B------:R-:W-:Y:S05]  /*82a0*/  IADD3 R0, PT, PT, R27, R61, RZ ;  /* 0x0000003d1b007210 */ /* 0x000fea0007ffe0ff */
[----:B------:R1:W-:Y:S01]  /*82b0*/  STS.128 [R0+0x400], R8 ;  /* 0x0004000800007388 */ /* 0x0003e20000000c00 */
[----:B------:R-:W-:Y:S01]  /*82c0*/  @!PT LDS RZ, [RZ] ;  /* 0x00000000fffff984 */ /* 0x000fe20000000800 */
[----:B------:R-:W-:Y:S01]  /*82d0*/  @!PT LDS RZ, [RZ] ;  /* 0x00000000fffff984 */ /* 0x000fe20000000800 */
[----:B------:R-:W-:Y:S01]  /*82e0*/  @!PT LDS RZ, [RZ] ;  /* 0x00000000fffff984 */ /* 0x000fe20000000800 */
[----:B------:R-:W-:Y:S01]  /*82f0*/  @!PT LDS RZ, [RZ] ;  /* 0x00000000fffff984 */ /* 0x000fe20000000800 */
[----:B------:R2:W-:Y:S07]  /*8300*/  MEMBAR.ALL.CTA ;  /* 0x0000000000007992 */ /* 0x0005ee0000008000 */
[----:B--2---:R-:W2:Y:S02]  /*8310*/  FENCE.VIEW.ASYNC.S ;  /* 0x00000000000073c6 */ /* 0x004ea40000000000 */
[----:B--2---:R-:W-:Y:S06]  /*8320*/  BAR.SYNC.DEFER_BLOCKING 0x1, 0x80 ;  /* 0x0042000000007b1d */ /* 0x004fec0000010000 */
[----:B------:R-:W-:Y:S05]  /*8330*/  @P0 BRA `(.L_x_145) ;  /* 0x0000000000380947 */ /* 0x000fea0003800000 */
[----:B------:R-:W2:Y:S01]  /*8340*/  LDCU.64 UR6, c[0x0][0x348] ;  /* 0x00006900ff0677ac */ /* 0x000ea20008000a00 */
[----:B------:R-:W-:Y:S01]  /*8350*/  R2UR UR5, R62 ;  /* 0x000000003e0572ca */ /* 0x000fe200000e0000 */
[----:B------:R-:W-:Y:S01]  /*8360*/  UMOV UR51, UR36 ;  /* 0x0000002400337c82 */ /* 0x000fe20008000000 */
[----:B------:R-:W-:Y:S01]  /*8370*/  UIADD3 UR9, UPT, UPT, UR49, 0x20, URZ ;  /* 0x0000002031097890 */ /* 0x000fe2000fffe0ff */
[----:B------:R-:W-:Y:S01]  /*8380*/  UMOV UR10, UR50 ;  /* 0x00000032000a7c82 */ /* 0x000fe20008000000 */
[----:B------:R-:W-:Y:S09]  /*8390*/  UMOV UR11, UR36 ;  /* 0x00000024000b7c82 */ /* 0x000ff20008000000 */
[----:B------:R-:W-:Y:S02]  /*83a0*/  UIADD3 UR5, UPT, UPT, UR45, UR5, URZ ;  /* 0x000000052d057290 */ /* 0x000fe4000fffe0ff */
[----:B--2---:R-:W-:Y:S02]  /*83b0*/  UIADD3 UR4, UP0, UPT, UR6, 0x680, URZ ;  /* 0x0000068006047890 */ /* 0x004fe4000ff1e0ff */
[----:B------:R-:W-:Y:S02]  /*83c0*/  UIADD3 UR48, UPT, UPT, UR5, 0x400, URZ ;  /* 0x0000040005307890 */ /* 0x000fe4000fffe0ff */
[----:B------:R-:W-:Y:S02]  /*83d0*/  UIADD3 UR8, UPT, UPT, UR5, 0xc00, URZ ;  /* 0x00000c0005087890 */ /* 0x000fe4000fffe0ff */
[----:B------:R-:W-:Y:S09]  /*83e0*/  UIADD3.X UR5, UPT, UPT, URZ, UR7, URZ, UP0, !UPT ;  /* 0x00000007ff057290 */ /* 0x000ff200087fe4ff */
[----:B------:R2:W-:Y:S01]  /*83f0*/  UTMASTG.3D [UR48], [UR4] ;  /* 0x00000030040073b5 */ /* 0x0005e20008010000 */
[----:B------:R2:W-:Y:S02]  /*8400*/  UTMASTG.3D [UR8], [UR4] ;  /* 0x00000008040073b5 */ /* 0x0005e40008010000 */
[----:B--2---:R0:W-:Y:S02]  /*8410*/  UTMACMDFLUSH ;  /* 0x00000000000079b7 */ /* 0x0041e40000000000 */
.L_x_145:
[----:B------:R-:W-:Y:S05]  /*8420*/  BSYNC.RECONVERGENT B0 ;  /* 0x0000000000007941 */ /* 0x000fea0003800200 */
.L_x_144:
[----:B------:R-:W-:Y:S01]  /*8430*/  UIADD3 UR46, UPT, UPT, UR47, 0x1, URZ ;  /* 0x000000012f2e7890 */ /* 0x000fe2000fffe0ff */
[----:B------:R-:W-:Y:S03]  /*8440*/  BSSY.RECONVERGENT B0, `(.L_x_146) ;  /* 0x0000005000007945 */ /* 0x000fe60003800200 */
[----:B------:R-:W-:Y:S04]  /*8450*/  UISETP.NE.AND UP0, UPT, UR46, 0x3, UPT ;  /* 0x000000032e00788c */ /* 0x000fe8000bf05270 */
[----:B------:R-:W-:Y:S01]  /*8460*/  USEL UR44, UR46, URZ, UP0 ;  /* 0x000000ff2e2c7287 */ /* 0x000fe20008000000 */
[----:B------:R-:W-:Y:S11]  /*8470*/  @P0 BRA `(.L_x_147) ;  /* 0x0000000000040947 */ /* 0x000ff60003800000 */
[----:B------:R-:W-:Y:S04]  /*8480*/  DEPBAR.LE SB0, 0x1 ;  /* 0x000080400000791a */ /* 0x000fe80000000000 */
.L_x_147:
[----:B------:R-:W-:Y:S05]  /*8490*/  BSYNC.RECONVERGENT B0 ;  /* 0x0000000000007941 */ /* 0x000fea0003800200 */
.L_x_146:
[----:B------:R-:W-:Y:S01]  /*84a0*/  BAR.SYNC.DEFER_BLOCKING 0x1, 0x80 ;  /* 0x0042000000007b1d */ /* 0x000fe20000010000 */
[----:B------:R-:W-:Y:S01]  /*84b0*/  ISETP.NE.AND P1, PT, R60, RZ, PT ;  /* 0x000000ff3c00720c */ /* 0x000fe20003f25270 */
[----:B------:R-:W-:Y:S01]  /*84c0*/  UISETP.NE.AND UP0, UPT, UR53, URZ, UPT ;  /* 0x000000ff3500728c */ /* 0x000fe2000bf05270 */
[----:B------:R-:W-:Y:S11]  /*84d0*/  LEA R3, R63, UR45, 0x3 ;  /* 0x0000002d3f037c11 */ /* 0x000ff6000f8e18ff */
[----:B------:R-:W-:Y:S01]  /*84e0*/  @P1 SHF.L.U32 R4, R66, 0x1f, RZ ;  /* 0x0000001f42041819 */ /* 0x000fe200000006ff */
[----:B------:R-:W-:Y:S06]  /*84f0*/  BRA.U !UP0, `(.L_x_148) ;  /* 0x0000000108247547 */ /* 0x000fec000b800000 */
[----:B-1----:R-:W1:Y:S01]  /*8500*/  S2R R0, SR_CgaCtaId ;  /* 0x0000000000007919 */ /* 0x002e620000008800 */
[----:B------:R-:W-:Y:S01]  /*8510*/  IMAD.U32 R2, RZ, RZ, UR52 ;  /* 0x00000034ff027e24 */ /* 0x000fe2000f8e00ff */
[----:B------:R-:W-:Y:S04]  /*8520*/  UIADD3 UR4, UPT, UPT, UR52, 0x1, URZ ;  /* 0x0000000134047890 */ /* 0x000fe8000fffe0ff */
[----:B------:R-:W-:Y:S01]  /*8530*/  @P1 LEA R2, R2, UR45, 0x3 ;  /* 0x0000002d02021c11 */ /* 0x000fe2000f8e18ff */
[----:B------:R-:W-:Y:S04]  /*8540*/  UISETP.NE.AND UP0, UPT, UR4, 0x3, UPT ;  /* 0x000000030400788c */ /* 0x000fe8000bf05270 */
[----:B------:R-:W-:Y:S01]  /*8550*/  @P1 VIADD R2, R2, 0x248 ;  /* 0x0000024802021836 */ /* 0x000fe20000000000 */
[----:B------:R-:W-:Y:S04]  /*8560*/  USEL UR52, UR4, URZ, UP0 ;  /* 0x000000ff04347287 */ /* 0x000fe80008000000 */
[----:B-1----:R-:W-:Y:S04]  /*8570*/  @P1 PRMT R0, R0, 0x654, R2 ;  /* 0x0000065400001816 */ /* 0x002fe80000000002 */
[----:B------:R2:W-:Y:S04]  /*8580*/  @P1 SYNCS.ARRIVE.TRANS64.RED.A1T0 RZ, [R0+URZ], RZ ;  /* 0x000000ff00ff19a7 */ /* 0x0005e800081004ff */
.L_x_148:
[----:B------:R-:W3:Y:S01]  /*8590*/  @P1 SYNCS.PHASECHK.TRANS64.TRYWAIT P0, [R3+URZ+0x230], R4 ;  /* 0x00023004030015a7 */ /* 0x000ee200080011ff */
[----:B------:R-:W-:Y:S01]  /*85a0*/  BSSY B1, `(.L_x_149) ;  /* 0x0000012000017945 */ /* 0x000fe20003800000 */
[----:B---3--:R-:W-:Y:S03]  /*85b0*/  @P1 SEL R65, RZ, 0x1, !P0 ;  /* 0x00000001ff411807 */ /* 0x008fe60004000000 */
[----:B------:R-:W-:Y:S05]  /*85c0*/  @!P1 BRA `(.L_x_150) ;  /* 0x00000000003c9947 */ /* 0x000fea0003800000 */
[----:B------:R-:W-:Y:S01]  /*85d0*/  ISETP.NE.AND P1, PT, R67, RZ, PT ;  /* 0x000000ff4300720c */ /* 0x000fe20003f25270 */
[----:B------:R-:W-:Y:S01]  /*85e0*/  BSSY B0, `(.L_x_151) ;  /* 0x0000009000007945 */ /* 0x000fe20003800000 */
[----:B------:R-:W-:Y:S11]  /*85f0*/  ISETP.NE.AND P0, PT, R65, RZ, PT ;  /* 0x000000ff4100720c */ /* 0x000ff60003f05270 */
[----:B------:R-:W-:Y:S05]  /*8600*/  @P1 IMAD R63, R63, 0x1000, R64 ;  /* 0x000010003f3f1824 */ /* 0x000fea00078e0240 */
[----:B-12---:R-:W-:Y:S05]  /*8610*/  @P1 IADD3 R0, PT, PT, R63, UR45, RZ ;  /* 0x0000002d3f001c10 */ /* 0x006fea000fffe0ff */
[----:B------:R-:W-:Y:S01]  /*8620*/  @P1 IMAD.IADD R0, R61, 0x1, R0 ;  /* 0x000000013d001824 */ /* 0x000fe200078e0200 */
[----:B------:R-:W-:Y:S06]  /*8630*/  @P0 BRA `(.L_x_152) ;  /* 0x00000000000c0947 */ /* 0x000fec0003800000 */
[----:B------:R-:W-:Y:S04]  /*8640*/  SHF.L.U32 R66, R66, 0x1f, RZ ;  /* 0x0000001f42427819 */ /* 0x000fe800000006ff */
[----:B------:R-:W1:Y:S02]  /*8650*/  SYNCS.PHASECHK.TRANS64.TRYWAIT P0, [R3+URZ+0x230], R66 ;  /* 0x00023042030075a7 */ /* 0x000e6400080011ff */
[----:B-1----:R-:W-:Y:S05]  /*8660*/  @!P0 BRA `(.L_x_153) ;  /* 0x0000002000988947 */ /* 0x002fea0003800000 */
.L_x_152:
[----:B------:R-:W-:Y:S05]  /*8670*/  BSYNC B0 ;  /* 0x0000000000007941 */ /* 0x000fea0003800000 */
.L_x_151:
[----:B------:R-:W-:Y:S11]  /*8680*/  ISETP.NE.AND P0, PT, R67, RZ, PT ;  /* 0x000000ff4300720c */ /* 0x000ff60003f05270 */
[----:B------:R-:W-:Y:S02]  /*8690*/  @!UPT UIADD3 URZ, UPT, UPT, URZ, URZ, URZ ;  /* 0x000000fffffff290 */ /* 0x000fe4000fffe0ff */
[----:B------:R3:W4:Y:S04]  /*86a0*/  @P0 LDS.128 R28, [R63+UR45+0x400] ;  /* 0x0004002d3f1c0984 */ /* 0x0007280008000c00 */
[----:B------:R3:W2:Y:S02]  /*86b0*/  @P0 LDS.128 R36, [R0+0x400] ;  /* 0x0004000000240984 */ /* 0x0006a40000000c00 */
.L_x_150:
[----:B------:R-:W-:Y:S05]  /*86c0*/  BSYNC B1 ;  /* 0x0000000000017941 */ /* 0x000fea0003800000 */
.L_x_149:
[----:B-123--:R-:W-:Y:S05]  /*86d0*/  VIADD R0, R25, 0x10 ;  /* 0x0000001019007836 */ /* 0x00efea0000000000 */
[----:B------:R-:W-:Y:S04]  /*86e0*/  SHF.R.U32.HI R0, RZ, 0x15, R0 ;  /* 0x00000015ff007819 */ /* 0x000fe80000011600 */
[----:B------:R-:W-:Y:S11]  /*86f0*/  LOP3.LUT P0, RZ, R0, 0x3, R47, 0x48, !PT ;  /* 0x0000000300ff7812 */ /* 0x000ff6000780482f */
[----:B------:R-:W-:Y:S02]  /*8700*/  @!UPT UIADD3 URZ, UPT, UPT, URZ, URZ, URZ ;  /* 0x000000fffffff290 */ /* 0x000fe4000fffe0ff */
[----:B------:R-:W-:Y:S05]  /*8710*/  @!P0 BRA `(.L_x_154) ;  /* 0x0000000000408947 */ /* 0x000fea0003800000 */
[----:B------:R-:W1:Y:S01]  /*8720*/  LDCU.64 UR8, c[0x4][0x70] ;  /* 0x01000e00ff0877ac */ /* 0x000e620008000a00 */
[----:B------:R-:W-:Y:S01]  /*8730*/  MOV R3, 0x0 ;  /* 0x0000000000037802 */ /* 0x000fe20000000f00 */
[----:B------:R-:W-:Y:S02]  /*8740*/  HFMA2 R12, -RZ, RZ, 0, 5.9604644775390625e-08 ;  /* 0x00000001ff0c7431 */ /* 0x000fe400000001ff */
[----:B------:R-:W-:Y:S02]  /*8750*/  IMAD.MOV.U32 R8, RZ, RZ, 0x192 ;  /* 0x00000192ff087424 */ /* 0x000fe400078e00ff */
[----:B------:R-:W-:Y:S01]  /*8760*/  IMAD.MOV.U32 R13, RZ, RZ, RZ ;  /* 0x000000ffff0d7224 */ /* 0x000fe200078e00ff */
[----:B------:R-:W2:Y:S01]  /*8770*/  LDCU.64 UR6, c[0x4][0x78] ;  /* 0x01000f00ff0677ac */ /* 0x000ea20008000a00 */
[----:B------:R-:W3:Y:S01]  /*8780*/  LDC.64 R2, c[0x4][R3] ;  /* 0x0100000003027b82 */ /* 0x000ee20000000a00 */
[----:B------:R-:W5:Y:S01]  /*8790*/  LDCU.64 UR4, c[0x4][0x10] ;  /* 0x01000200ff0477ac */ /* 0x000f620008000a00 */
[----:B-1----:R-:W-:Y:S01]  /*87a0*/  MOV R5, UR9 ;  /* 0x0000000900057c02 */ /* 0x002fe20008000f00 */
[----:B------:R-:W-:Y:S01]  /*87b0*/  IMAD.U32 R4, RZ, RZ, UR8 ;  /* 0x00000008ff047e24 */ /* 0x000fe2000f8e00ff */
[----:B--2---:R-:W-:Y:S01]  /*87c0*/  MOV R7, UR7 ;  /* 0x0000000700077c02 */ /* 0x004fe20008000f00 */
[----:B------:R-:W-:Y:S01]  /*87d0*/  IMAD.U32 R6, RZ, RZ, UR6 ;  /* 0x00000006ff067e24 */ /* 0x000fe2000f8e00ff */
[----:B-----5:R-:W-:Y:S01]  /*87e0*/  MOV R11, UR5 ;  /* 0x00000005000b7c02 */ /* 0x020fe20008000f00 */
[----:B------:R-:W-:Y:S02]  /*87f0*/  IMAD.U32 R10, RZ, RZ, UR4 ;  /* 0x00000004ff0a7e24 */ /* 0x000fe4000f8e00ff */
[----:B------:R-:W-:Y:S07]  /*8800*/  LEPC R20, `(.L_x_154) ;  /* 0x000000001014794e */ /* 0x000fee0000000000 */
[----:B---34-:R-:W-:Y:S05]  /*8810*/  CALL.ABS.NOINC R2 ;  /* 0x0000000002007343 */ /* 0x018fea0003c00000 */
.L_x_154:
[----:B------:R-:W-:Y:S01]  /*8820*/  ISETP.NE.AND P0, PT, R58, RZ, PT ;  /* 0x000000ff3a00720c */ /* 0x000fe20003f05270 */
[----:B------:R-:W-:Y:S05]  /*8830*/  WARPSYNC.ALL ;  /* 0x0000000000007948 */ /* 0x000fea0003800000 */
[----:B------:R-:W-:Y:S01]  /*8840*/  R2UR UR4, R25 ;  /* 0x00000000190472ca */ /* 0x000fe200000e0000 */
[----:B------:R-:W-:Y:S01]  /*8850*/  BSSY.RECONVERGENT B0, `(.L_x_155) ;  /* 0x000005b000007945 */ /* 0x000fe20003800200 */
[C---:B----4-:R-:W-:Y:S02]  /*8860*/  SHF.L.U32 R0, R28.reuse, 0x10, RZ ;  /* 0x000000101c007819 */ /* 0x050fe400000006ff */
[----:B------:R-:W-:Y:S02]  /*8870*/  LOP3.LUT R2, R28, 0xffff0000, RZ, 0xc0, !PT ;  /* 0xffff00001c027812 */ /* 0x000fe400078ec0ff */
[C---:B------:R-:W-:Y:S02]  /*8880*/  SHF.L.U32 R20, R29.reuse, 0x10, RZ ;  /* 0x000000101d147819 */ /* 0x040fe400000006ff */
[----:B------:R-:W-:Y:S02]  /*8890*/  LOP3.LUT R21, R29, 0xffff0000, RZ, 0xc0, !PT ;  /* 0xffff00001d157812 */ /* 0x000fe400078ec0ff */
[C---:B------:R-:W-:Y:S02]  /*88a0*/  SHF.L.U32 R25, R30.reuse, 0x10, RZ ;  /* 0x000000101e197819 */ /* 0x040fe400000006ff */
[----:B------:R-:W-:Y:S01]  /*88b0*/  LOP3.LUT R27, R30, 0xffff0000, RZ, 0xc0, !PT ;  /* 0xffff00001e1b7812 */ /* 0x000fe200078ec0ff */
[----:B------:R-:W1:Y:S01]  /*88c0*/  LDTM.x16 R4, tmem[UR4+0x10] ;  /* 0x00001004000479ee */ /* 0x000e620008240000 */
[C---:B------:R-:W-:Y:S01]  /*88d0*/  SHF.L.U32 R28, R31.reuse, 0x10, RZ ;  /* 0x000000101f1c7819 */ /* 0x040fe200000006ff */
[----:B------:R-:W-:Y:S01]  /*88e0*/  NOP ;  /* 0x0000000000007918 */ /* 0x000fe20000000000 */
[----:B------:R-:W-:Y:S02]  /*88f0*/  LOP3.LUT R29, R31, 0xffff0000, RZ, 0xc0, !PT ;  /* 0xffff00001f1d7812 */ /* 0x000fe400078ec0ff */
[C---:B------:R-:W-:Y:S02]  /*8900*/  SHF.L.U32 R30, R36.reuse, 0x10, RZ ;  /* 0x00000010241e7819 */ /* 0x040fe400000006ff */
[----:B------:R-:W-:Y:S02]  /*8910*/  LOP3.LUT R31, R36, 0xffff0000, RZ, 0xc0, !PT ;  /* 0xffff0000241f7812 */ /* 0x000fe400078ec0ff */
[C---:B------:R-:W-:Y:S02]  /*8920*/  SHF.L.U32 R32, R37.reuse, 0x10, RZ ;  /* 0x0000001025207819 */ /* 0x040fe400000006ff */
[----:B------:R-:W-:Y:S02]  /*8930*/  LOP3.LUT R33, R37, 0xffff0000, RZ, 0xc0, !PT ;  /* 0xffff000025217812 */ /* 0x000fe400078ec0ff */
[C---:B------:R-:W-:Y:S02]  /*8940*/  SHF.L.U32 R34, R38.reuse, 0x10, RZ ;  /* 0x0000001026227819 */ /* 0x040fe400000006ff */
[----:B------:R-:W-:Y:S02]  /*8950*/  LOP3.LUT R35, R38, 0xffff0000, RZ, 0xc0, !PT ;  /* 0xffff000026237812 */ /* 0x000fe400078ec0ff */
[----:B------:R-:W-:Y:S02]  /*8960*/  IADD3 R53, PT, PT, R53, 0x2b0, RZ ;  /* 0x000002b035357810 */ /* 0x000fe40007ffe0ff */
[----:B------:R-:W-:Y:S02]  /*8970*/  SHF.L.U32 R36, R39, 0x10, RZ ;  /* 0x0000001027247819 */ /* 0x000fe400000006ff */
[----:B------:R-:W-:Y:S02]  /*8980*/  LOP3.LUT R53, R53, 0xfefffff8, RZ, 0xc0, !PT ;  /* 0xfefffff835357812 */ /* 0x000fe400078ec0ff */
[----:B------:R-:W-:Y:S01]  /*8990*/  LOP3.LUT R37, R39, 0xffff0000, RZ, 0xc0, !PT ;  /* 0xffff000027257812 */ /* 0x000fe200078ec0ff */
[C---:B-1----:R-:W-:Y:S01]  /*89a0*/  FMUL R4, R24.reuse, R4 ;  /* 0x0000000418047220 */ /* 0x042fe20000400000 */
[----:B------:R1:W-:Y:S01]  /*89b0*/  SYNCS.ARRIVE.TRANS64.RED.A1T0 RZ, [R53+URZ], RZ ;  /* 0x000000ff35ff79a7 */ /* 0x0003e200081004ff */
[C---:B------:R-:W-:Y:S01]  /*89c0*/  FMUL R5, R24.reuse, R5 ;  /* 0x0000000518057220 */ /* 0x040fe20000400000 */
[----:B------:R-:W-:Y:S01]  /*89d0*/  FMUL R6, R24, R6 ;  /* 0x0000000618067220 */ /* 0x000fe20000400000 */
[----:B------:R-:W-:Y:S01]  /*89e0*/  FFMA R4, R26, R0, R4 ;  /* 0x000000001a047223 */ /* 0x000fe20000000004 */
[----:B------:R-:W-:Y:S01]  /*89f0*/  FMUL R0, R24, R7 ;  /* 0x0000000718007220 */ /* 0x000fe20000400000 */
[C---:B------:R-:W-:Y:S01]  /*8a00*/  FFMA R5, R26.reuse, R2, R5 ;  /* 0x000000021a057223 */ /* 0x040fe20000000005 */
[----:B------:R-:W-:Y:S01]  /*8a10*/  FFMA R6, R26, R20, R6 ;  /* 0x000000141a067223 */ /* 0x000fe20000000006 */
[----:B------:R-:W-:Y:S01]  /*8a20*/  FMUL R2, R24, R8 ;  /* 0x0000000818027220 */ /* 0x000fe20000400000 */
[----:B------:R-:W-:Y:S01]  /*8a30*/  FFMA R0, R26, R21, R0 ;  /* 0x000000151a007223 */ /* 0x000fe20000000000 */
[C---:B------:R-:W-:Y:S01]  /*8a40*/  FMUL R3, R24.reuse, R9 ;  /* 0x0000000918037220 */ /* 0x040fe20000400000 */
[----:B------:R-:W-:Y:S01]  /*8a50*/  F2FP.BF16.F32.PACK_AB R4, R5, R4 ;  /* 0x000000040504723e */ /* 0x000fe200000010ff */
[C---:B------:R-:W-:Y:S01]  /*8a60*/  FMUL R7, R24.reuse, R10 ;  /* 0x0000000a18077220 */ /* 0x040fe20000400000 */
[----:B------:R-:W-:Y:S01]  /*8a70*/  FMUL R11, R24, R11 ;  /* 0x0000000b180b7220 */ /* 0x000fe20000400000 */
[----:B------:R-:W-:Y:S01]  /*8a80*/  F2FP.BF16.F32.PACK_AB R5, R0, R6 ;  /* 0x000000060005723e */ /* 0x000fe200000010ff */
[----:B------:R-:W-:Y:S01]  /*8a90*/  FFMA R2, R26, R25, R2 ;  /* 0x000000191a027223 */ /* 0x000fe20000000002 */
[----:B------:R-:W-:Y:S01]  /*8aa0*/  FMUL R8, R24, R12 ;  /* 0x0000000c18087220 */ /* 0x000fe20000400000 */
[----:B------:R-:W-:Y:S01]  /*8ab0*/  MOV R0, UR44 ;  /* 0x0000002c00007c02 */ /* 0x000fe20008000f00 */
[----:B------:R-:W-:Y:S01]  /*8ac0*/  FFMA R3, R26, R27, R3 ;  /* 0x0000001b1a037223 */ /* 0x000fe20000000003 */
[----:B------:R-:W-:Y:S01]  /*8ad0*/  FMUL R9, R24, R13 ;  /* 0x0000000d18097220 */ /* 0x000fe20000400000 */
[----:B------:R-:W-:Y:S01]  /*8ae0*/  FFMA R7, R26, R28, R7 ;  /* 0x0000001c1a077223 */ /* 0x000fe20000000007 */
[----:B------:R-:W-:Y:S01]  /*8af0*/  FMUL R10, R24, R14 ;  /* 0x0000000e180a7220 */ /* 0x000fe20000400000 */
[----:B------:R-:W-:Y:S01]  /*8b00*/  FFMA R11, R26, R29, R11 ;  /* 0x0000001d1a0b7223 */ /* 0x000fe2000000000b */
[----:B------:R-:W-:Y:S01]  /*8b10*/  FMUL R15, R24, R15 ;  /* 0x0000000f180f7220 */ /* 0x000fe20000400000 */
[----:B------:R-:W-:Y:S01]  /*8b20*/  FFMA R8, R26, R30, R8 ;  /* 0x0000001e1a087223 */ /* 0x000fe20000000008 */
[----:B------:R-:W-:Y:S01]  /*8b30*/  LEA R0, R0, R44, 0xb ;  /* 0x0000002c00007211 */ /* 0x000fe200078e58ff */
[----:B------:R-:W-:Y:S01]  /*8b40*/  FMUL R12, R24, R16 ;  /* 0x00000010180c7220 */ /* 0x000fe20000400000 */
[----:B------:R-:W-:Y:S01]  /*8b50*/  FFMA R9, R26, R31, R9 ;  /* 0x0000001f1a097223 */ /* 0x000fe20000000009 */
[----:B------:R-:W-:Y:S01]  /*8b60*/  FMUL R13, R24, R17 ;  /* 0x00000011180d7220 */ /* 0x000fe20000400000 */
[----:B------:R-:W-:Y:S01]  /*8b70*/  FFMA R10, R26, R32, R10 ;  /* 0x000000201a0a7223 */ /* 0x000fe2000000000a */
[----:B------:R-:W-:Y:S01]  /*8b80*/  FMUL R14, R24, R18 ;  /* 0x00000012180e7220 */ /* 0x000fe20000400000 */
[----:B------:R-:W-:Y:S01]  /*8b90*/  FFMA R15, R26, R33, R15 ;  /* 0x000000211a0f7223 */ /* 0x000fe2000000000f */
[----:B------:R-:W-:Y:S01]  /*8ba0*/  FMUL R19, R24, R19 ;  /* 0x0000001318137220 */ /* 0x000fe20000400000 */
[----:B------:R-:W-:Y:S01]  /*8bb0*/  F2FP.BF16.F32.PACK_AB R6, R3, R2 ;  /* 0x000000020306723e */ /* 0x000fe200000010ff */
[C---:B------:R-:W-:Y:S01]  /*8bc0*/  FFMA R12, R26.reuse, R34, R12 ;  /* 0x000000221a0c7223 */ /* 0x040fe2000000000c */
[----:B------:R-:W-:Y:S01]  /*8bd0*/  F2FP.BF16.F32.PACK_AB R7, R11, R7 ;  /* 0x000000070b07723e */ /* 0x000fe200000010ff */
[----:B------:R-:W-:Y:S01]  /*8be0*/  FFMA R13, R26, R35, R13 ;  /* 0x000000231a0d7223 */ /* 0x000fe2000000000d */
[----:B------:R-:W-:Y:S01]  /*8bf0*/  LEA R0, R0, UR45, 0x1 ;  /* 0x0000002d00007c11 */ /* 0x000fe2000f8e08ff */
[C---:B------:R-:W-:Y:S01]  /*8c00*/  FFMA R14, R26.reuse, R36, R14 ;  /* 0x000000241a0e7223 */ /* 0x040fe2000000000e */
[----:B------:R-:W-:Y:S01]  /*8c10*/  FFMA R19, R26, R37, R19 ;  /* 0x000000251a137223 */ /* 0x000fe20000000013 */
[----:B------:R-:W-:Y:S02]  /*8c20*/  F2FP.BF16.F32.PACK_AB R8, R9, R8 ;  /* 0x000000080908723e */ /* 0x000fe400000010ff */
        /* <DEDUP_REMOVED lines=15> */
[----:B------:R-:W-:Y:S02]  /*8d20*/  ULEA UR5, UR44, UR45, 0xc ;  /* 0x0000002d2c057291 */ /* 0x000fe4000f8e60ff */
[----:B------:R-:W-:Y:S02]  /*8d30*/  UIADD3 UR13, UPT, UPT, UR49, 0x10, URZ ;  /* 0x00000010310d7890 */ /* 0x000fe4000fffe0ff */
[----:B------:R-:W-:Y:S02]  /*8d40*/  UIADD3 UR12, UPT, UPT, UR5, 0x400, URZ ;  /* 0x00000400050c7890 */ /* 0x000fe4000fffe0ff */
[----:B------:R-:W-:Y:S01]  /*8d50*/  UIADD3 UR8, UPT, UPT, UR5, 0xc00, URZ ;  /* 0x00000c0005087890 */ /* 0x000fe2000fffe0ff */
[----:B------:R-:W-:Y:S01]  /*8d60*/  UMOV UR14, UR50 ;  /* 0x00000032000e7c82 */ /* 0x000fe20008000000 */
[----:B------:R-:W-:Y:S01]  /*8d70*/  UMOV UR15, UR36 ;  /* 0x00000024000f7c82 */ /* 0x000fe20008000000 */
[----:B------:R-:W-:Y:S01]  /*8d80*/  UIADD3 UR9, UPT, UPT, UR49, 0x30, URZ ;  /* 0x0000003031097890 */ /* 0x000fe2000fffe0ff */
[----:B------:R-:W-:Y:S01]  /*8d90*/  UMOV UR10, UR50 ;  /* 0x00000032000a7c82 */ /* 0x000fe20008000000 */
[----:B------:R-:W-:Y:S01]  /*8da0*/  UMOV UR11, UR36 ;  /* 0x00000024000b7c82 */ /* 0x000fe20008000000 */
[----:B--2---:R-:W-:Y:S04]  /*8db0*/  UIADD3 UR4, UP0, UPT, UR6, 0x680, URZ ;  /* 0x0000068006047890 */ /* 0x004fe8000ff1e0ff */
[----:B------:R-:W-:Y:S09]  /*8dc0*/  UIADD3.X UR5, UPT, UPT, URZ, UR7, URZ, UP0, !UPT ;  /* 0x00000007ff057290 */ /* 0x000ff200087fe4ff */
[----:B------:R2:W-:Y:S01]  /*8dd0*/  UTMASTG.3D [UR12], [UR4] ;  /* 0x0000000c040073b5 */ /* 0x0005e20008010000 */
[----:B------:R2:W-:Y:S02]  /*8de0*/  UTMASTG.3D [UR8], [UR4] ;  /* 0x00000008040073b5 */ /* 0x0005e40008010000 */
[----:B--2---:R0:W-:Y:S02]  /*8df0*/  UTMACMDFLUSH ;  /* 0x00000000000079b7 */ /* 0x0041e40000000000 */
.L_x_156:
[----:B------:R-:W-:Y:S05]  /*8e00*/  BSYNC.RECONVERGENT B0 ;  /* 0x0000000000007941 */ /* 0x000fea0003800200 */
.L_x_155:
[----:B------:R-:W-:Y:S01]  /*8e10*/  UIADD3 UR4, UPT, UPT, UR44, 0x1, URZ ;  /* 0x000000012c047890 */ /* 0x000fe2000fffe0ff */
[----:B------:R-:W-:Y:S03]  /*8e20*/  BSSY.RECONVERGENT B0, `(.L_x_157) ;  /* 0x0000008000007945 */ /* 0x000fe60003800200 */
[----:B------:R-:W-:Y:S04]  /*8e30*/  UISETP.NE.AND UP0, UPT, UR4, 0x3, UPT ;  /* 0x000000030400788c */ /* 0x000fe8000bf05270 */
[----:B------:R-:W-:Y:S02]  /*8e40*/  UISETP.EQ.XOR UP1, UPT, UR46, 0x3, !UP0 ;  /* 0x000000032e00788c */ /* 0x000fe4000c722a70 */
[----:B------:R-:W-:Y:S02]  /*8e50*/  USEL UR47, UR4, URZ, UP0 ;  /* 0x000000ff042f7287 */ /* 0x000fe40008000000 */
[----:B------:R-:W-:Y:S04]  /*8e60*/  USEL UR5, URZ, 0x1, !UP1 ;  /* 0x00000001ff057887 */ /* 0x000fe8000c800000 */
[----:B------:R-:W-:Y:S01]  /*8e70*/  ULOP3.LUT UR54, UR54, UR5, URZ, 0x3c, !UPT ;  /* 0x0000000536367292 */ /* 0x000fe2000f8e3cff */
[----:B------:R-:W-:Y:S11]  /*8e80*/  @P0 BRA `(.L_x_158) ;  /* 0x0000000000040947 */ /* 0x000ff60003800000 */
[----:B------:R-:W-:Y:S04]  /*8e90*/  DEPBAR.LE SB0, 0x1 ;  /* 0x000080400000791a */ /* 0x000fe80000000000 */
.L_x_158:
[----:B------:R-:W-:Y:S05]  /*8ea0*/  BSYNC.RECONVERGENT B0 ;  /* 0x0000000000007941 */ /* 0x000fea0003800200 */
.L_x_157:
[----:B------:R-:W-:Y:S01]  /*8eb0*/  BAR.SYNC.DEFER_BLOCKING 0x1, 0x80 ;  /* 0x0042000000007b1d */ /* 0x000fe20000010000 */
[----:B------:R-:W-:Y:S01]  /*8ec0*/  UISETP.NE.AND UP0, UPT, UR53, -0x2, UPT ;  /* 0xfffffffe3500788c */ /* 0x000fe2000bf05270 */
[----:B------:R-:W-:Y:S08]  /*8ed0*/  IADD3 R22, PT, PT, R22, 0x1, RZ ;  /* 0x0000000116167810 */ /* 0x000ff00007ffe0ff */
[----:B------:R-:W-:Y:S05]  /*8ee0*/  BRA.U !UP0, `(.L_x_159) ;  /* 0x0000000108287547 */ /* 0x000fea000b800000 */
[----:B-1----:R-:W1:Y:S01]  /*8ef0*/  S2R R0, SR_CgaCtaId ;  /* 0x0000000000007919 */ /* 0x002e620000008800 */
[----:B------:R-:W-:Y:S01]  /*8f00*/  ISETP.NE.AND P0, PT, R60, RZ, PT ;  /* 0x000000ff3c00720c */ /* 0x000fe20003f05270 */
[----:B------:R-:W-:Y:S01]  /*8f10*/  IMAD.U32 R2, RZ, RZ, UR52 ;  /* 0x00000034ff027e24 */ /* 0x000fe2000f8e00ff */
[----:B------:R-:W-:Y:S04]  /*8f20*/  UIADD3 UR4, UPT, UPT, UR52, 0x1, URZ ;  /* 0x0000000134047890 */ /* 0x000fe8000fffe0ff */
[----:B------:R-:W-:Y:S04]  /*8f30*/  UISETP.NE.AND UP0, UPT, UR4, 0x3, UPT ;  /* 0x000000030400788c */ /* 0x000fe8000bf05270 */
[----:B------:R-:W-:Y:S03]  /*8f40*/  USEL UR52, UR4, URZ, UP0 ;  /* 0x000000ff04347287 */ /* 0x000fe60008000000 */
[----:B------:R-:W-:Y:S05]  /*8f50*/  @P0 LEA R2, R2, UR45, 0x3 ;  /* 0x0000002d02020c11 */ /* 0x000fea000f8e18ff */
[----:B------:R-:W-:Y:S05]  /*8f60*/  @P0 VIADD R2, R2, 0x248 ;  /* 0x0000024802020836 */ /* 0x000fea0000000000 */
[----:B-1----:R-:W-:Y:S04]  /*8f70*/  @P0 PRMT R0, R0, 0x654, R2 ;  /* 0x0000065400000816 */ /* 0x002fe80000000002 */
[----:B------:R2:W-:Y:S03]  /*8f80*/  @P0 SYNCS.ARRIVE.TRANS64.RED.A1T0 RZ, [R0+URZ], RZ ;  /* 0x000000ff00ff09a7 */ /* 0x0005e600081004ff */
.L_x_159:
[----:B------:R-:W-:Y:S01]  /*8f90*/  R2UR UR6, R59 ;  /* 0x000000003b0672ca */ /* 0x000fe200000e0000 */
[----:B------:R-:W-:Y:S01]  /*8fa0*/  UIADD3 UR53, UPT, UPT, UR53, 0x2, URZ ;  /* 0x0000000235357890 */ /* 0x000fe2000fffe0ff */
[----:B------:R-:W-:Y:S01]  /*8fb0*/  R2UR UR5, R50 ;  /* 0x00000000320572ca */ /* 0x000fe200000e0000 */
[----:B------:R-:W-:Y:S01]  /*8fc0*/  UMOV UR36, UR63 ;  /* 0x0000003f00247c82 */ /* 0x000fe20008000000 */
[----:B------:R-:W-:Y:S02]  /*8fd0*/  R2UR UR4, R51 ;  /* 0x00000000330472ca */ /* 0x000fe400000e0000 */
[----:B------:R-:W-:Y:S02]  /*8fe0*/  ISETP.NE.AND P0, PT, R55, 0x2, PT ;  /* 0x000000023700780c */ /* 0x000fe40003f05270 */
[----:B------:R-:W-:Y:S02]  /*8ff0*/  ISETP.NE.AND P1, PT, R22, 0x4, PT ;  /* 0x000000041600780c */ /* 0x000fe40003f25270 */
[----:B------:R-:W-:Y:S02]  /*9000*/  SEL R2, RZ, 0x1, P0 ;  /* 0x00000001ff027807 */ /* 0x000fe40000000000 */
[----:B-12---:R-:W-:Y:S01]  /*9010*/  SEL R0, RZ, 0x1, P1 ;  /* 0x00000001ff007807 */ /* 0x006fe20000800000 */
[----:B------:R-:W-:Y:S01]  /*9020*/  UISETP.NE.AND UP0, UPT, UR6, URZ, UPT ;  /* 0x000000ff0600728c */ /* 0x000fe2000bf05270 */
[----:B------:R-:W-:Y:S01]  /*9030*/  LOP3.LUT R56, R56, R2, RZ, 0x3c, !PT ;  /* 0x0000000238387212 */ /* 0x000fe200078e3cff */
[----:B------:R-:W-:Y:S01]  /*9040*/  UIADD3 UR33, UPT, UPT, UR37, UR5, URZ ;  /* 0x0000000525217290 */ /* 0x000fe2000fffe0ff */
[----:B------:R-:W-:Y:S01]  /*9050*/  LOP3.LUT R57, R57, R0, RZ, 0x3c, !PT ;  /* 0x0000000039397212 */ /* 0x000fe200078e3cff */
[----:B------:R-:W-:Y:S01]  /*9060*/  UIADD3 UR32, UPT, UPT, UR38, UR4, URZ ;  /* 0x0000000426207290 */ /* 0x000fe2000fffe0ff */
[----:B------:R-:W-:Y:S02]  /*9070*/  SEL R55, R55, RZ, P0 ;  /* 0x000000ff37377207 */ /* 0x000fe40000000000 */
[----:B------:R-:W-:Y:S02]  /*9080*/  SEL R22, R22, RZ, P1 ;  /* 0x000000ff16167207 */ /* 0x000fe40000800000 */
[----:B------:R-:W-:Y:S07]  /*9090*/  BRA.U UP0, `(.L_x_160) ;  /* 0xffffffdd004c7547 */ /* 0x000fee000b83ffff */
[----:B------:R-:W-:-:S13]  /*90a0*/  R2UR UR4, R52 ;  /* 0x00000000340472ca */ /* 0x000fda00000e0000 */
[----:B------:R-:W-:-:S09]  /*90b0*/  UISETP.NE.AND UP0, UPT, UR4, URZ, UPT ;  /* 0x000000ff0400728c */ /* 0x000fd2000bf05270 */
[----:B------:R-:W-:Y:S05]  /*90c0*/  BRA.U !UP0, `(.L_x_161) ;  /* 0x0000000108487547 */ /* 0x000fea000b800000 */
[----:B------:R-:W1:Y:S02]  /*90d0*/  LDCU.64 UR4, c[0x0][0x890] ;  /* 0x00011200ff0477ac */ /* 0x000e640008000a00 */
[----:B-1----:R-:W-:-:S04]  /*90e0*/  UISETP.NE.U32.AND UP0, UPT, UR4, URZ, UPT ;  /* 0x000000ff0400728c */ /* 0x002fc8000bf05070 */
[----:B------:R-:W-:-:S09]  /*90f0*/  UISETP.NE.AND.EX UP0, UPT, UR5, URZ, UPT, UP0 ;  /* 0x000000ff0500728c */ /* 0x000fd2000bf05300 */
[----:B------:R-:W-:Y:S05]  /*9100*/  BRA.U UP0, `(.L_x_162) ;  /* 0x00000001000c7547 */ /* 0x000fea000b800000 */
[----:B------:R-:W-:-:S13]  /*9110*/  FSETP.NEU.AND P0, PT, R26, RZ, PT ;  /* 0x000000ff1a00720b */ /* 0x000fda0003f0d000 */
[----:B------:R-:W-:Y:S05]  /*9120*/  @!P0 EXIT ;  /* 0x000000000000894d */ /* 0x000fea0003800000 */
[----:B------:R-:W-:Y:S05]  /*9130*/  BRA `(.L_x_161) ;  /* 0x00000000002c7947 */ /* 0x000fea0003800000 */
.L_x_162:
[----:B------:R-:W-:Y:S01]  /*9140*/  ISETP.NE.AND P0, PT, R54, RZ, PT ;  /* 0x000000ff3600720c */ /* 0x000fe20003f05270 */
[----:B------:R-:W-:-:S12]  /*9150*/  BSSY.RECONVERGENT B0, `(.L_x_161) ;  /* 0x0000009000007945 */ /* 0x000fd80003800200 */
[----:B------:R-:W-:Y:S05]  /*9160*/  @P0 BRA `(.L_x_163) ;  /* 0x0000000000140947 */ /* 0x000fea0003800000 */
[----:B------:R-:W1:Y:S02]  /*9170*/  LDCU.64 UR4, c[0x0][0x888] ;  /* 0x00011100ff0477ac */ /* 0x000e640008000a00 */
[----:B-1----:R-:W-:-:S04]  /*9180*/  ISETP.NE.U32.AND P0, PT, RZ, UR4, PT ;  /* 0x00000004ff007c0c */ /* 0x002fc8000bf05070 */
[----:B------:R-:W-:-:S13]  /*9190*/  ISETP.NE.AND.EX P0, PT, RZ, UR5, PT, P0 ;  /* 0x00000005ff007c0c */ /* 0x000fda000bf05300 */
[----:B------:R-:W-:Y:S05]  /*91a0*/  @!P0 EXIT ;  /* 0x000000000000894d */ /* 0x000fea0003800000 */
[----:B------:R-:W-:Y:S05]  /*91b0*/  BRA `(.L_x_164) ;  /* 0x0000000000087947 */ /* 0x000fea0003800000 */
.L_x_163:
[----:B------:R-:W-:-:S13]  /*91c0*/  FSETP.NEU.AND P0, PT, R26, RZ, PT ;  /* 0x000000ff1a00720b */ /* 0x000fda0003f0d000 */
[----:B------:R-:W-:Y:S05]  /*91d0*/  @!P0 EXIT ;  /* 0x000000000000894d */ /* 0x000fea0003800000 */
.L_x_164:
[----:B------:R-:W-:Y:S05]  /*91e0*/  BSYNC.RECONVERGENT B0 ;  /* 0x0000000000007941 */ /* 0x000fea0003800200 */
.L_x_161:
[----:B------:R-:W1:Y:S01]  /*91f0*/  S2UR UR5, SR_CgaCtaId ;  /* 0x00000000000579c3 */ /* 0x000e620000008800 */
[----:B------:R-:W-:Y:S01]  /*9200*/  ULEA UR4, UR52, UR45, 0x3 ;  /* 0x0000002d34047291 */ /* 0x000fe2000f8e18ff */
[----:B------:R-:W-:-:S04]  /*9210*/  DEPBAR.LE SB0, 0x0 ;  /* 0x000080000000791a */ /* 0x000fc80000000000 */
[----:B------:R-:W-:-:S04]  /*9220*/  UIADD3 UR4, UPT, UPT, UR4, 0x248, URZ ;  /* 0x0000024804047890 */ /* 0x000fc8000fffe0ff */
[----:B-1----:R-:W-:-:S09]  /*9230*/  UPRMT UR4, UR5, 0x654, UR4 ;  /* 0x0000065405047896 */ /* 0x002fd20008000004 */
[----:B------:R-:W-:Y:S01]  /*9240*/  SYNCS.ARRIVE.TRANS64.RED.A1T0 RZ, [UR4], RZ ;  /* 0x000000ffffff79a7 */ /* 0x000fe20008100404 */
[----:B------:R-:W-:Y:S05]  /*9250*/  EXIT ;  /* 0x000000000000794d */ /* 0x000fea0003800000 */
.L_x_25:
[----:B-1----:R1:W3:Y:S02]  /*9260*/  SYNCS.PHASECHK.TRANS64.TRYWAIT P0, [R0+URZ+0x2e0], R2 ;  /* 0x0002e002000075a7 */ /* 0x0022e400080011ff */
[----:B---3--:R-:W-:Y:S05]  /*9270*/  @!P0 NANOSLEEP.SYNCS 0x989680 ;  /* 0x009896800000895d */ /* 0x008fea0003900000 */
[----:B------:R-:W3:Y:S02]  /*9280*/  @!P0 SYNCS.PHASECHK.TRANS64 P0, [R0+URZ+0x2e0], R2 ;  /* 0x0002e002000085a7 */ /* 0x000ee400080010ff */
[----:B---3--:R-:W-:Y:S05]  /*9290*/  @!P0 BRA `(.L_x_25) ;  /* 0xfffffffc00f08947 */ /* 0x008fea000383ffff */
[----:B------:R-:W-:Y:S05]  /*92a0*/  BRA `(.L_x_165) ;  /* 0xffffff8c00087947 */ /* 0x000fea000383ffff */
.L_x_28:
[----:B-1----:R-:W-:-:S07]  /*92b0*/  MOV R0, UR33 ;  /* 0x0000002100007c02 */ /* 0x002fce0008000f00 */
.L_x_166:
[----:B-1----:R1:W3:Y:S02]  /*92c0*/  SYNCS.PHASECHK.TRANS64.TRYWAIT P0, [R0+URZ+0x118], R3 ;  /* 0x00011803000075a7 */ /* 0x0022e400080011ff */
[----:B---3--:R-:W-:Y:S05]  /*92d0*/  @!P0 NANOSLEEP.SYNCS 0x989680 ;  /* 0x009896800000895d */ /* 0x008fea0003900000 */
[----:B------:R-:W3:Y:S02]  /*92e0*/  @!P0 SYNCS.PHASECHK.TRANS64 P0, [R0+URZ+0x118], R3 ;  /* 0x00011803000085a7 */ /* 0x000ee400080010ff */
[----:B---3--:R-:W-:Y:S05]  /*92f0*/  @!P0 BRA `(.L_x_166) ;  /* 0xfffffffc00f08947 */ /* 0x008fea000383ffff */
[----:B------:R-:W-:Y:S05]  /*9300*/  BRA `(.L_x_27) ;  /* 0xffffff8c00587947 */ /* 0x000fea000383ffff */
.L_x_35:
[----:B-1----:R-:W-:-:S07]  /*9310*/  MOV R0, UR9 ;  /* 0x0000000900007c02 */ /* 0x002fce0008000f00 */
.L_x_167:
[----:B-1----:R1:W3:Y:S02]  /*9320*/  SYNCS.PHASECHK.TRANS64.TRYWAIT P0, [R0+URZ+0x118], R3 ;  /* 0x00011803000075a7 */ /* 0x0022e400080011ff */
[----:B---3--:R-:W-:Y:S05]  /*9330*/  @!P0 NANOSLEEP.SYNCS 0x989680 ;  /* 0x009896800000895d */ /* 0x008fea0003900000 */
[----:B------:R-:W3:Y:S02]  /*9340*/  @!P0 SYNCS.PHASECHK.TRANS64 P0, [R0+URZ+0x118], R3 ;  /* 0x00011803000085a7 */ /* 0x000ee400080010ff */
[----:B---3--:R-:W-:Y:S05]  /*9350*/  @!P0 BRA `(.L_x_167) ;  /* 0xfffffffc00f08947 */ /* 0x008fea000383ffff */
[----:B------:R-:W-:Y:S05]  /*9360*/  BRA `(.L_x_34) ;  /* 0xffffff90001c7947 */ /* 0x000fea000383ffff */
.L_x_40:
[----:B-1----:R1:W3:Y:S02]  /*9370*/  SYNCS.PHASECHK.TRANS64.TRYWAIT P0, [R3+URZ+0x270], R0 ;  /* 0x00027000030075a7 */ /* 0x0022e400080011ff */
[----:B---3--:R-:W-:Y:S05]  /*9380*/  @!P0 NANOSLEEP.SYNCS 0x989680 ;  /* 0x009896800000895d */ /* 0x008fea0003900000 */
[----:B------:R-:W3:Y:S02]  /*9390*/  @!P0 SYNCS.PHASECHK.TRANS64 P0, [R3+URZ+0x270], R0 ;  /* 0x00027000030085a7 */ /* 0x000ee400080010ff */
[----:B---3--:R-:W-:Y:S05]  /*93a0*/  @!P0 BRA `(.L_x_40) ;  /* 0xfffffffc00f08947 */ /* 0x008fea000383ffff */
[----:B------:R-:W-:Y:S05]  /*93b0*/  BRA `(.L_x_168) ;  /* 0xffffff9000c07947 */ /* 0x000fea000383ffff */
.L_x_44:
[----:B------:R-:W-:-:S07]  /*93c0*/  MOV R0, UR4 ;  /* 0x0000000400007c02 */ /* 0x000fce0008000f00 */
.L_x_169:
[----:B-1----:R1:W3:Y:S02]  /*93d0*/  SYNCS.PHASECHK.TRANS64.TRYWAIT P0, [R0+URZ], R2 ;  /* 0x00000002000075a7 */ /* 0x0022e400080011ff */
[----:B---3--:R-:W-:Y:S05]  /*93e0*/  @!P0 NANOSLEEP.SYNCS 0x989680 ;  /* 0x009896800000895d */ /* 0x008fea0003900000 */
[----:B------:R-:W3:Y:S02]  /*93f0*/  @!P0 SYNCS.PHASECHK.TRANS64 P0, [R0+URZ], R2 ;  /* 0x00000002000085a7 */ /* 0x000ee400080010ff */
[----:B---3--:R-:W-:Y:S05]  /*9400*/  @!P0 BRA `(.L_x_169) ;  /* 0xfffffffc00f08947 */ /* 0x008fea000383ffff */
[----:B------:R-:W-:Y:S05]  /*9410*/  BRA `(.L_x_170) ;  /* 0xffffff98006c7947 */ /* 0x000fea000383ffff */
.L_x_45:
[----:B------:R-:W-:-:S07]  /*9420*/  MOV R0, UR5 ;  /* 0x0000000500007c02 */ /* 0x000fce0008000f00 */
.L_x_171:
[----:B-1----:R1:W3:Y:S02]  /*9430*/  SYNCS.PHASECHK.TRANS64.TRYWAIT P0, [R0+URZ], R3 ;  /* 0x00000003000075a7 */ /* 0x0022e400080011ff */
[----:B---3--:R-:W-:Y:S05]  /*9440*/  @!P0 NANOSLEEP.SYNCS 0x989680 ;  /* 0x009896800000895d */ /* 0x008fea0003900000 */
[----:B------:R-:W3:Y:S02]  /*9450*/  @!P0 SYNCS.PHASECHK.TRANS64 P0, [R0+URZ], R3 ;  /* 0x00000003000085a7 */ /* 0x000ee400080010ff */
[----:B---3--:R-:W-:Y:S05]  /*9460*/  @!P0 BRA `(.L_x_171) ;  /* 0xfffffffc00f08947 */ /* 0x008fea000383ffff */
[----:B------:R-:W-:Y:S05]  /*9470*/  BRA `(.L_x_172) ;  /* 0xffffff9800787947 */ /* 0x000fea000383ffff */
.L_x_46:
[----:B------:R-:W-:-:S07]  /*9480*/  MOV R0, UR5 ;  /* 0x0000000500007c02 */ /* 0x000fce0008000f00 */
.L_x_173:
[----:B-1----:R1:W3:Y:S02]  /*9490*/  SYNCS.PHASECHK.TRANS64.TRYWAIT P0, [R0+URZ], R3 ;  /* 0x00000003000075a7 */ /* 0x0022e400080011ff */
[----:B---3--:R-:W-:Y:S05]  /*94a0*/  @!P0 NANOSLEEP.SYNCS 0x989680 ;  /* 0x009896800000895d */ /* 0x008fea0003900000 */
[----:B------:R-:W3:Y:S02]  /*94b0*/  @!P0 SYNCS.PHASECHK.TRANS64 P0, [R0+URZ], R3 ;  /* 0x00000003000085a7 */ /* 0x000ee400080010ff */
[----:B---3--:R-:W-:Y:S05]  /*94c0*/  @!P0 BRA `(.L_x_173) ;  /* 0xfffffffc00f08947 */ /* 0x008fea000383ffff */
[----:B------:R-:W-:Y:S05]  /*94d0*/  BRA `(.L_x_174) ;  /* 0xffffff9800847947 */ /* 0x000fea000383ffff */
.L_x_47:
[----:B------:R-:W-:-:S07]  /*94e0*/  MOV R0, UR5 ;  /* 0x0000000500007c02 */ /* 0x000fce0008000f00 */
.L_x_175:
[----:B-1----:R1:W3:Y:S02]  /*94f0*/  SYNCS.PHASECHK.TRANS64.TRYWAIT P0, [R0+URZ], R3 ;  /* 0x00000003000075a7 */ /* 0x0022e400080011ff */
[----:B---3--:R-:W-:Y:S05]  /*9500*/  @!P0 NANOSLEEP.SYNCS 0x989680 ;  /* 0x009896800000895d */ /* 0x008fea0003900000 */
[----:B------:R-:W3:Y:S02]  /*9510*/  @!P0 SYNCS.PHASECHK.TRANS64 P0, [R0+URZ], R3 ;  /* 0x00000003000085a7 */ /* 0x000ee400080010ff */
[----:B---3--:R-:W-:Y:S05]  /*9520*/  @!P0 BRA `(.L_x_175) ;  /* 0xfffffffc00f08947 */ /* 0x008fea000383ffff */
[----:B------:R-:W-:Y:S05]  /*9530*/  BRA `(.L_x_176) ;  /* 0xffffff9800907947 */ /* 0x000fea000383ffff */
.L_x_48:
[----:B------:R-:W-:-:S07]  /*9540*/  MOV R0, UR5 ;  /* 0x0000000500007c02 */ /* 0x000fce0008000f00 */
.L_x_177:
[----:B-1----:R1:W3:Y:S02]  /*9550*/  SYNCS.PHASECHK.TRANS64.TRYWAIT P0, [R0+URZ], R3 ;  /* 0x00000003000075a7 */ /* 0x0022e400080011ff */
[----:B---3--:R-:W-:Y:S05]  /*9560*/  @!P0 NANOSLEEP.SYNCS 0x989680 ;  /* 0x009896800000895d */ /* 0x008fea0003900000 */
[----:B------:R-:W3:Y:S02]  /*9570*/  @!P0 SYNCS.PHASECHK.TRANS64 P0, [R0+URZ], R3 ;  /* 0x00000003000085a7 */ /* 0x000ee400080010ff */
[----:B---3--:R-:W-:Y:S05]  /*9580*/  @!P0 BRA `(.L_x_177) ;  /* 0xfffffffc00f08947 */ /* 0x008fea000383ffff */
[----:B------:R-:W-:Y:S05]  /*9590*/  BRA `(.L_x_178) ;  /* 0xffffff98009c7947 */ /* 0x000fea000383ffff */
.L_x_49:
[----:B------:R-:W-:-:S07]  /*95a0*/  MOV R0, UR5 ;  /* 0x0000000500007c02 */ /* 0x000fce0008000f00 */
.L_x_179:
[----:B-1----:R1:W3:Y:S02]  /*95b0*/  SYNCS.PHASECHK.TRANS64.TRYWAIT P0, [R0+URZ], R3 ;  /* 0x00000003000075a7 */ /* 0x0022e400080011ff */
[----:B---3--:R-:W-:Y:S05]  /*95c0*/  @!P0 NANOSLEEP.SYNCS 0x989680 ;  /* 0x009896800000895d */ /* 0x008fea0003900000 */
[----:B------:R-:W3:Y:S02]  /*95d0*/  @!P0 SYNCS.PHASECHK.TRANS64 P0, [R0+URZ], R3 ;  /* 0x00000003000085a7 */ /* 0x000ee400080010ff */
[----:B---3--:R-:W-:Y:S05]  /*95e0*/  @!P0 BRA `(.L_x_179) ;  /* 0xfffffffc00f08947 */ /* 0x008fea000383ffff */
[----:B------:R-:W-:Y:S05]  /*95f0*/  BRA `(.L_x_180) ;  /* 0xffffff9800a87947 */ /* 0x000fea000383ffff */
.L_x_50:
[----:B------:R-:W-:-:S07]  /*9600*/  MOV R0, UR5 ;  /* 0x0000000500007c02 */ /* 0x000fce0008000f00 */
.L_x_181:
[----:B-1----:R1:W3:Y:S02]  /*9610*/  SYNCS.PHASECHK.TRANS64.TRYWAIT P0, [R0+URZ], R3 ;  /* 0x00000003000075a7 */ /* 0x0022e400080011ff */
[----:B---3--:R-:W-:Y:S05]  /*9620*/  @!P0 NANOSLEEP.SYNCS 0x989680 ;  /* 0x009896800000895d */ /* 0x008fea0003900000 */
[----:B------:R-:W3:Y:S02]  /*9630*/  @!P0 SYNCS.PHASECHK.TRANS64 P0, [R0+URZ], R3 ;  /* 0x00000003000085a7 */ /* 0x000ee400080010ff */
[----:B---3--:R-:W-:Y:S05]  /*9640*/  @!P0 BRA `(.L_x_181) ;  /* 0xfffffffc00f08947 */ /* 0x008fea000383ffff */
[----:B------:R-:W-:Y:S05]  /*9650*/  BRA `(.L_x_182) ;  /* 0xffffff9800b47947 */ /* 0x000fea000383ffff */
.L_x_51:
[----:B------:R-:W-:-:S07]  /*9660*/  MOV R0, UR5 ;  /* 0x0000000500007c02 */ /* 0x000fce0008000f00 */
.L_x_183:
[----:B-1----:R1:W3:Y:S02]  /*9670*/  SYNCS.PHASECHK.TRANS64.TRYWAIT P0, [R0+URZ], R3 ;  /* 0x00000003000075a7 */ /* 0x0022e400080011ff */
[----:B---3--:R-:W-:Y:S05]  /*9680*/  @!P0 NANOSLEEP.SYNCS 0x989680 ;  /* 0x009896800000895d */ /* 0x008fea0003900000 */
[----:B------:R-:W3:Y:S02]  /*9690*/  @!P0 SYNCS.PHASECHK.TRANS64 P0, [R0+URZ], R3 ;  /* 0x00000003000085a7 */ /* 0x000ee400080010ff */
[----:B---3--:R-:W-:Y:S05]  /*96a0*/  @!P0 BRA `(.L_x_183) ;  /* 0xfffffffc00f08947 */ /* 0x008fea000383ffff */
[----:B------:R-:W-:Y:S05]  /*96b0*/  BRA `(.L_x_184) ;  /* 0xffffff9800c07947 */ /* 0x000fea000383ffff */
.L_x_52:
[----:B------:R-:W-:-:S07]  /*96c0*/  MOV R0, UR5 ;  /* 0x0000000500007c02 */ /* 0x000fce0008000f00 */
.L_x_185:
[----:B-1----:R1:W3:Y:S02]  /*96d0*/  SYNCS.PHASECHK.TRANS64.TRYWAIT P0, [R0+URZ], R3 ;  /* 0x00000003000075a7 */ /* 0x0022e400080011ff */
[----:B---3--:R-:W-:Y:S05]  /*96e0*/  @!P0 NANOSLEEP.SYNCS 0x989680 ;  /* 0x009896800000895d */ /* 0x008fea0003900000 */
[----:B------:R-:W3:Y:S02]  /*96f0*/  @!P0 SYNCS.PHASECHK.TRANS64 P0, [R0+URZ], R3 ;  /* 0x00000003000085a7 */ /* 0x000ee400080010ff */
[----:B---3--:R-:W-:Y:S05]  /*9700*/  @!P0 BRA `(.L_x_185) ;  /* 0xfffffffc00f08947 */ /* 0x008fea000383ffff */
[----:B------:R-:W-:Y:S05]  /*9710*/  BRA `(.L_x_186) ;  /* 0xffffff9800cc7947 */ /* 0x000fea000383ffff */
.L_x_53:
[----:B------:R-:W-:-:S07]  /*9720*/  MOV R0, UR5 ;  /* 0x0000000500007c02 */ /* 0x000fce0008000f00 */
.L_x_187:
[----:B-1----:R1:W3:Y:S02]  /*9730*/  SYNCS.PHASECHK.TRANS64.TRYWAIT P0, [R0+URZ], R3 ;  /* 0x00000003000075a7 */ /* 0x0022e400080011ff */
[----:B---3--:R-:W-:Y:S05]  /*9740*/  @!P0 NANOSLEEP.SYNCS 0x989680 ;  /* 0x009896800000895d */ /* 0x008fea0003900000 */
[----:B------:R-:W3:Y:S02]  /*9750*/  @!P0 SYNCS.PHASECHK.TRANS64 P0, [R0+URZ], R3 ;  /* 0x00000003000085a7 */ /* 0x000ee400080010ff */
[----:B---3--:R-:W-:Y:S05]  /*9760*/  @!P0 BRA `(.L_x_187) ;  /* 0xfffffffc00f08947 */ /* 0x008fea000383ffff */
[----:B------:R-:W-:Y:S05]  /*9770*/  BRA `(.L_x_188) ;  /* 0xffffff9800d87947 */ /* 0x000fea000383ffff */
.L_x_54:
[----:B------:R-:W-:-:S07]  /*9780*/  MOV R0, UR5 ;  /* 0x0000000500007c02 */ /* 0x000fce0008000f00 */
.L_x_189:
[----:B-1----:R1:W3:Y:S02]  /*9790*/  SYNCS.PHASECHK.TRANS64.TRYWAIT P0, [R0+URZ], R3 ;  /* 0x00000003000075a7 */ /* 0x0022e400080011ff */
[----:B---3--:R-:W-:Y:S05]  /*97a0*/  @!P0 NANOSLEEP.SYNCS 0x989680 ;  /* 0x009896800000895d */ /* 0x008fea0003900000 */
[----:B------:R-:W3:Y:S02]  /*97b0*/  @!P0 SYNCS.PHASECHK.TRANS64 P0, [R0+URZ], R3 ;  /* 0x00000003000085a7 */ /* 0x000ee400080010ff */
[----:B---3--:R-:W-:Y:S05]  /*97c0*/  @!P0 BRA `(.L_x_189) ;  /* 0xfffffffc00f08947 */ /* 0x008fea000383ffff */
[----:B------:R-:W-:Y:S05]  /*97d0*/  BRA `(.L_x_190) ;  /* 0xffffff9800e47947 */ /* 0x000fea000383ffff */
.L_x_55:
[----:B------:R-:W-:-:S07]  /*97e0*/  MOV R0, UR5 ;  /* 0x0000000500007c02 */ /* 0x000fce0008000f00 */
.L_x_191:
[----:B-1----:R1:W3:Y:S02]  /*97f0*/  SYNCS.PHASECHK.TRANS64.TRYWAIT P0, [R0+URZ], R3 ;  /* 0x00000003000075a7 */ /* 0x0022e400080011ff */
[----:B---3--:R-:W-:Y:S05]  /*9800*/  @!P0 NANOSLEEP.SYNCS 0x989680 ;  /* 0x009896800000895d */ /* 0x008fea0003900000 */
[----:B------:R-:W3:Y:S02]  /*9810*/  @!P0 SYNCS.PHASECHK.TRANS64 P0, [R0+URZ], R3 ;  /* 0x00000003000085a7 */ /* 0x000ee400080010ff */
[----:B---3--:R-:W-:Y:S05]  /*9820*/  @!P0 BRA `(.L_x_191) ;  /* 0xfffffffc00f08947 */ /* 0x008fea000383ffff */
[----:B------:R-:W-:Y:S05]  /*9830*/  BRA `(.L_x_192) ;  /* 0xffffff9800f07947 */ /* 0x000fea000383ffff */
.L_x_56:
[----:B------:R-:W-:-:S07]  /*9840*/  MOV R0, UR5 ;  /* 0x0000000500007c02 */ /* 0x000fce0008000f00 */
.L_x_193:
[----:B-1----:R1:W3:Y:S02]  /*9850*/  SYNCS.PHASECHK.TRANS64.TRYWAIT P0, [R0+URZ], R3 ;  /* 0x00000003000075a7 */ /* 0x0022e400080011ff */
[----:B---3--:R-:W-:Y:S05]  /*9860*/  @!P0 NANOSLEEP.SYNCS 0x989680 ;  /* 0x009896800000895d */ /* 0x008fea0003900000 */
[----:B------:R-:W3:Y:S02]  /*9870*/  @!P0 SYNCS.PHASECHK.TRANS64 P0, [R0+URZ], R3 ;  /* 0x00000003000085a7 */ /* 0x000ee400080010ff */
[----:B---3--:R-:W-:Y:S05]  /*9880*/  @!P0 BRA `(.L_x_193) ;  /* 0xfffffffc00f08947 */ /* 0x008fea000383ffff */
[----:B------:R-:W-:Y:S05]  /*9890*/  BRA `(.L_x_194) ;  /* 0xffffff9800fc7947 */ /* 0x000fea000383ffff */
.L_x_57:
[----:B------:R-:W-:-:S07]  /*98a0*/  MOV R0, UR5 ;  /* 0x0000000500007c02 */ /* 0x000fce0008000f00 */
.L_x_195:
[----:B-1----:R1:W3:Y:S02]  /*98b0*/  SYNCS.PHASECHK.TRANS64.TRYWAIT P0, [R0+URZ], R3 ;  /* 0x00000003000075a7 */ /* 0x0022e400080011ff */
[----:B---3--:R-:W-:Y:S05]  /*98c0*/  @!P0 NANOSLEEP.SYNCS 0x989680 ;  /* 0x009896800000895d */ /* 0x008fea0003900000 */
[----:B------:R-:W3:Y:S02]  /*98d0*/  @!P0 SYNCS.PHASECHK.TRANS64 P0, [R0+URZ], R3 ;  /* 0x00000003000085a7 */ /* 0x000ee400080010ff */
[----:B---3--:R-:W-:Y:S05]  /*98e0*/  @!P0 BRA `(.L_x_195) ;  /* 0xfffffffc00f08947 */ /* 0x008fea000383ffff */
[----:B------:R-:W-:Y:S05]  /*98f0*/  BRA `(.L_x_196) ;  /* 0xffffff9c00087947 */ /* 0x000fea000383ffff */
.L_x_58:
[----:B------:R-:W-:-:S07]  /*9900*/  MOV R0, UR5 ;  /* 0x0000000500007c02 */ /* 0x000fce0008000f00 */
.L_x_197:
[----:B-1----:R1:W3:Y:S02]  /*9910*/  SYNCS.PHASECHK.TRANS64.TRYWAIT P0, [R0+URZ], R3 ;  /* 0x00000003000075a7 */ /* 0x0022e400080011ff */
[----:B---3--:R-:W-:Y:S05]  /*9920*/  @!P0 NANOSLEEP.SYNCS 0x989680 ;  /* 0x009896800000895d */ /* 0x008fea0003900000 */
[----:B------:R-:W3:Y:S02]  /*9930*/  @!P0 SYNCS.PHASECHK.TRANS64 P0, [R0+URZ], R3 ;  /* 0x00000003000085a7 */ /* 0x000ee400080010ff */
[----:B---3--:R-:W-:Y:S05]  /*9940*/  @!P0 BRA `(.L_x_197) ;  /* 0xfffffffc00f08947 */ /* 0x008fea000383ffff */
[----:B------:R-:W-:Y:S05]  /*9950*/  BRA `(.L_x_198) ;  /* 0xffffff9c00147947 */ /* 0x000fea000383ffff */
.L_x_59:
[----:B------:R-:W-:-:S07]  /*9960*/  MOV R0, UR5 ;  /* 0x0000000500007c02 */ /* 0x000fce0008000f00 */
.L_x_199:
[----:B-1----:R1:W3:Y:S02]  /*9970*/  SYNCS.PHASECHK.TRANS64.TRYWAIT P0, [R0+URZ], R3 ;  /* 0x00000003000075a7 */ /* 0x0022e400080011ff */
[----:B---3--:R-:W-:Y:S05]  /*9980*/  @!P0 NANOSLEEP.SYNCS 0x989680 ;  /* 0x009896800000895d */ /* 0x008fea0003900000 */
[----:B------:R-:W3:Y:S02]  /*9990*/  @!P0 SYNCS.PHASECHK.TRANS64 P0, [R0+URZ], R3 ;  /* 0x00000003000085a7 */ /* 0x000ee400080010ff */
[----:B---3--:R-:W-:Y:S05]  /*99a0*/  @!P0 BRA `(.L_x_199) ;  /* 0xfffffffc00f08947 */ /* 0x008fea000383ffff */
[----:B------:R-:W-:Y:S05]  /*99b0*/  BRA `(.L_x_200) ;  /* 0xffffff9c00207947 */ /* 0x000fea000383ffff */
.L_x_60:
[----:B------:R-:W-:-:S07]  /*99c0*/  MOV R0, UR5 ;  /* 0x0000000500007c02 */ /* 0x000fce0008000f00 */
.L_x_201:
[----:B-1----:R1:W3:Y:S02]  /*99d0*/  SYNCS.PHASECHK.TRANS64.TRYWAIT P0, [R0+URZ], R3 ;  /* 0x00000003000075a7 */ /* 0x0022e400080011ff */
[----:B---3--:R-:W-:Y:S05]  /*99e0*/  @!P0 NANOSLEEP.SYNCS 0x989680 ;  /* 0x009896800000895d */ /* 0x008fea0003900000 */
[----:B------:R-:W3:Y:S02]  /*99f0*/  @!P0 SYNCS.PHASECHK.TRANS64 P0, [R0+URZ], R3 ;  /* 0x00000003000085a7 */ /* 0x000ee400080010ff */
[----:B---3--:R-:W-:Y:S05]  /*9a00*/  @!P0 BRA `(.L_x_201) ;  /* 0xfffffffc00f08947 */ /* 0x008fea000383ffff */
[----:B------:R-:W-:Y:S05]  /*9a10*/  BRA `(.L_x_202) ;  /* 0xffffff9c002c7947 */ /* 0x000fea000383ffff */
.L_x_61:
[----:B------:R-:W-:-:S07]  /*9a20*/  MOV R0, UR5 ;  /* 0x0000000500007c02 */ /* 0x000fce0008000f00 */
.L_x_203:
[----:B-1----:R1:W3:Y:S02]  /*9a30*/  SYNCS.PHASECHK.TRANS64.TRYWAIT P0, [R0+URZ], R3 ;  /* 0x00000003000075a7 */ /* 0x0022e400080011ff */
[----:B---3--:R-:W-:Y:S05]  /*9a40*/  @!P0 NANOSLEEP.SYNCS 0x989680 ;  /* 0x009896800000895d */ /* 0x008fea0003900000 */
[----:B------:R-:W3:Y:S02]  /*9a50*/  @!P0 SYNCS.PHASECHK.TRANS64 P0, [R0+URZ], R3 ;  /* 0x00000003000085a7 */ /* 0x000ee400080010ff */
[----:B---3--:R-:W-:Y:S05]  /*9a60*/  @!P0 BRA `(.L_x_203) ;  /* 0xfffffffc00f08947 */ /* 0x008fea000383ffff */
[----:B------:R-:W-:Y:S05]  /*9a70*/  BRA `(.L_x_204) ;  /* 0xffffff9c00387947 */ /* 0x000fea000383ffff */
.L_x_62:
[----:B------:R-:W-:-:S07]  /*9a80*/  MOV R0, UR5 ;  /* 0x0000000500007c02 */ /* 0x000fce0008000f00 */
.L_x_205:
[----:B-1----:R1:W3:Y:S02]  /*9a90*/  SYNCS.PHASECHK.TRANS64.TRYWAIT P0, [R0+URZ], R3 ;  /* 0x00000003000075a7 */ /* 0x0022e400080011ff */
[----:B---3--:R-:W-:Y:S05]  /*9aa0*/  @!P0 NANOSLEEP.SYNCS 0x989680 ;  /* 0x009896800000895d */ /* 0x008fea0003900000 */
[----:B------:R-:W3:Y:S02]  /*9ab0*/  @!P0 SYNCS.PHASECHK.TRANS64 P0, [R0+URZ], R3 ;  /* 0x00000003000085a7 */ /* 0x000ee400080010ff */
[----:B---3--:R-:W-:Y:S05]  /*9ac0*/  @!P0 BRA `(.L_x_205) ;  /* 0xfffffffc00f08947 */ /* 0x008fea000383ffff */
[----:B------:R-:W-:Y:S05]  /*9ad0*/  BRA `(.L_x_206) ;  /* 0xffffff9c00447947 */ /* 0x000fea000383ffff */
.L_x_63:
[----:B------:R-:W-:-:S07]  /*9ae0*/  MOV R0, UR5 ;  /* 0x0000000500007c02 */ /* 0x000fce0008000f00 */
.L_x_207:
[----:B-1----:R1:W3:Y:S02]  /*9af0*/  SYNCS.PHASECHK.TRANS64.TRYWAIT P0, [R0+URZ], R3 ;  /* 0x00000003000075a7 */ /* 0x0022e400080011ff */
[----:B---3--:R-:W-:Y:S05]  /*9b00*/  @!P0 NANOSLEEP.SYNCS 0x989680 ;  /* 0x009896800000895d */ /* 0x008fea0003900000 */
[----:B------:R-:W3:Y:S02]  /*9b10*/  @!P0 SYNCS.PHASECHK.TRANS64 P0, [R0+URZ], R3 ;  /* 0x00000003000085a7 */ /* 0x000ee400080010ff */
[----:B---3--:R-:W-:Y:S05]  /*9b20*/  @!P0 BRA `(.L_x_207) ;  /* 0xfffffffc00f08947 */ /* 0x008fea000383ffff */
[----:B------:R-:W-:Y:S05]  /*9b30*/  BRA `(.L_x_208) ;  /* 0xffffff9c00507947 */ /* 0x000fea000383ffff */
.L_x_64:
[----:B------:R-:W-:-:S07]  /*9b40*/  MOV R0, UR5 ;  /* 0x0000000500007c02 */ /* 0x000fce0008000f00 */
.L_x_209:
[----:B-1----:R1:W3:Y:S02]  /*9b50*/  SYNCS.PHASECHK.TRANS64.TRYWAIT P0, [R0+URZ], R3 ;  /* 0x00000003000075a7 */ /* 0x0022e400080011ff */
[----:B---3--:R-:W-:Y:S05]  /*9b60*/  @!P0 NANOSLEEP.SYNCS 0x989680 ;  /* 0x009896800000895d */ /* 0x008fea0003900000 */
[----:B------:R-:W3:Y:S02]  /*9b70*/  @!P0 SYNCS.PHASECHK.TRANS64 P0, [R0+URZ], R3 ;  /* 0x00000003000085a7 */ /* 0x000ee400080010ff */
[----:B---3--:R-:W-:Y:S05]  /*9b80*/  @!P0 BRA `(.L_x_209) ;  /* 0xfffffffc00f08947 */ /* 0x008fea000383ffff */
[----:B------:R-:W-:Y:S05]  /*9b90*/  BRA `(.L_x_210) ;  /* 0xffffff9c005c7947 */ /* 0x000fea000383ffff */
.L_x_65:
[----:B------:R-:W-:-:S07]  /*9ba0*/  MOV R0, UR5 ;  /* 0x0000000500007c02 */ /* 0x000fce0008000f00 */
.L_x_211:
[----:B-1----:R1:W3:Y:S02]  /*9bb0*/  SYNCS.PHASECHK.TRANS64.TRYWAIT P0, [R0+URZ], R3 ;  /* 0x00000003000075a7 */ /* 0x0022e400080011ff */
[----:B---3--:R-:W-:Y:S05]  /*9bc0*/  @!P0 NANOSLEEP.SYNCS 0x989680 ;  /* 0x009896800000895d */ /* 0x008fea0003900000 */
[----:B------:R-:W3:Y:S02]  /*9bd0*/  @!P0 SYNCS.PHASECHK.TRANS64 P0, [R0+URZ], R3 ;  /* 0x00000003000085a7 */ /* 0x000ee400080010ff */
[----:B---3--:R-:W-:Y:S05]  /*9be0*/  @!P0 BRA `(.L_x_211) ;  /* 0xfffffffc00f08947 */ /* 0x008fea000383ffff */
[----:B------:R-:W-:Y:S05]  /*9bf0*/  BRA `(.L_x_212) ;  /* 0xffffff9c00687947 */ /* 0x000fea000383ffff */
.L_x_66:
[----:B------:R-:W-:-:S07]  /*9c00*/  MOV R0, UR5 ;  /* 0x0000000500007c02 */ /* 0x000fce0008000f00 */
.L_x_213:
[----:B-1----:R1:W3:Y:S02]  /*9c10*/  SYNCS.PHASECHK.TRANS64.TRYWAIT P0, [R0+URZ], R3 ;  /* 0x00000003000075a7 */ /* 0x0022e400080011ff */
[----:B---3--:R-:W-:Y:S05]  /*9c20*/  @!P0 NANOSLEEP.SYNCS 0x989680 ;  /* 0x009896800000895d */ /* 0x008fea0003900000 */
[----:B------:R-:W3:Y:S02]  /*9c30*/  @!P0 SYNCS.PHASECHK.TRANS64 P0, [R0+URZ], R3 ;  /* 0x00000003000085a7 */ /* 0x000ee400080010ff */
[----:B---3--:R-:W-:Y:S05]  /*9c40*/  @!P0 BRA `(.L_x_213) ;  /* 0xfffffffc00f08947 */ /* 0x008fea000383ffff */
[----:B------:R-:W-:Y:S05]  /*9c50*/  BRA `(.L_x_214) ;  /* 0xffffff9c00747947 */ /* 0x000fea000383ffff */
.L_x_67:
[----:B------:R-:W-:-:S07]  /*9c60*/  MOV R0, UR5 ;  /* 0x0000000500007c02 */ /* 0x000fce0008000f00 */
.L_x_215:
[----:B-1----:R1:W3:Y:S02]  /*9c70*/  SYNCS.PHASECHK.TRANS64.TRYWAIT P0, [R0+URZ], R3 ;  /* 0x00000003000075a7 */ /* 0x0022e400080011ff */
[----:B---3--:R-:W-:Y:S05]  /*9c80*/  @!P0 NANOSLEEP.SYNCS 0x989680 ;  /* 0x009896800000895d */ /* 0x008fea0003900000 */
[----:B------:R-:W3:Y:S02]  /*9c90*/  @!P0 SYNCS.PHASECHK.TRANS64 P0, [R0+URZ], R3 ;  /* 0x00000003000085a7 */ /* 0x000ee400080010ff */
[----:B---3--:R-:W-:Y:S05]  /*9ca0*/  @!P0 BRA `(.L_x_215) ;  /* 0xfffffffc00f08947 */ /* 0x008fea000383ffff */
[----:B------:R-:W-:Y:S05]  /*9cb0*/  BRA `(.L_x_216) ;  /* 0xffffff9c00807947 */ /* 0x000fea000383ffff */
.L_x_68:
[----:B------:R-:W-:-:S07]  /*9cc0*/  MOV R0, UR5 ;  /* 0x0000000500007c02 */ /* 0x000fce0008000f00 */
.L_x_217:
[----:B-1----:R1:W3:Y:S02]  /*9cd0*/  SYNCS.PHASECHK.TRANS64.TRYWAIT P0, [R0+URZ], R3 ;  /* 0x00000003000075a7 */ /* 0x0022e400080011ff */
[----:B---3--:R-:W-:Y:S05]  /*9ce0*/  @!P0 NANOSLEEP.SYNCS 0x989680 ;  /* 0x009896800000895d */ /* 0x008fea0003900000 */
[----:B------:R-:W3:Y:S02]  /*9cf0*/  @!P0 SYNCS.PHASECHK.TRANS64 P0, [R0+URZ], R3 ;  /* 0x00000003000085a7 */ /* 0x000ee400080010ff */
[----:B---3--:R-:W-:Y:S05]  /*9d00*/  @!P0 BRA `(.L_x_217) ;  /* 0xfffffffc00f08947 */ /* 0x008fea000383ffff */
[----:B------:R-:W-:Y:S05]  /*9d10*/  BRA `(.L_x_218) ;  /* 0xffffff9c008c7947 */ /* 0x000fea000383ffff */
.L_x_69:
[----:B------:R-:W-:-:S07]  /*9d20*/  MOV R0, UR5 ;  /* 0x0000000500007c02 */ /* 0x000fce0008000f00 */
.L_x_219:
[----:B-1----:R1:W3:Y:S02]  /*9d30*/  SYNCS.PHASECHK.TRANS64.TRYWAIT P0, [R0+URZ], R3 ;  /* 0x00000003000075a7 */ /* 0x0022e400080011ff */
[----:B---3--:R-:W-:Y:S05]  /*9d40*/  @!P0 NANOSLEEP.SYNCS 0x989680 ;  /* 0x009896800000895d */ /* 0x008fea0003900000 */
[----:B------:R-:W3:Y:S02]  /*9d50*/  @!P0 SYNCS.PHASECHK.TRANS64 P0, [R0+URZ], R3 ;  /* 0x00000003000085a7 */ /* 0x000ee400080010ff */
[----:B---3--:R-:W-:Y:S05]  /*9d60*/  @!P0 BRA `(.L_x_219) ;  /* 0xfffffffc00f08947 */ /* 0x008fea000383ffff */
[----:B------:R-:W-:Y:S05]  /*9d70*/  BRA `(.L_x_220) ;  /* 0xffffff9c00987947 */ /* 0x000fea000383ffff */
.L_x_70:
[----:B------:R-:W-:-:S07]  /*9d80*/  MOV R0, UR5 ;  /* 0x0000000500007c02 */ /* 0x000fce0008000f00 */
.L_x_221:
[----:B-1----:R1:W3:Y:S02]  /*9d90*/  SYNCS.PHASECHK.TRANS64.TRYWAIT P0, [R0+URZ], R3 ;  /* 0x00000003000075a7 */ /* 0x0022e400080011ff */
[----:B---3--:R-:W-:Y:S05]  /*9da0*/  @!P0 NANOSLEEP.SYNCS 0x989680 ;  /* 0x009896800000895d */ /* 0x008fea0003900000 */
[----:B------:R-:W3:Y:S02]  /*9db0*/  @!P0 SYNCS.PHASECHK.TRANS64 P0, [R0+URZ], R3 ;  /* 0x00000003000085a7 */ /* 0x000ee400080010ff */
[----:B---3--:R-:W-:Y:S05]  /*9dc0*/  @!P0 BRA `(.L_x_221) ;  /* 0xfffffffc00f08947 */ /* 0x008fea000383ffff */
[----:B------:R-:W-:Y:S05]  /*9dd0*/  BRA `(.L_x_222) ;  /* 0xffffff9c00a47947 */ /* 0x000fea000383ffff */
.L_x_71:
[----:B------:R-:W-:-:S07]  /*9de0*/  MOV R0, UR5 ;  /* 0x0000000500007c02 */ /* 0x000fce0008000f00 */
.L_x_223:
[----:B-1----:R1:W3:Y:S02]  /*9df0*/  SYNCS.PHASECHK.TRANS64.TRYWAIT P0, [R0+URZ], R3 ;  /* 0x00000003000075a7 */ /* 0x0022e400080011ff */
[----:B---3--:R-:W-:Y:S05]  /*9e00*/  @!P0 NANOSLEEP.SYNCS 0x989680 ;  /* 0x009896800000895d */ /* 0x008fea0003900000 */
[----:B------:R-:W3:Y:S02]  /*9e10*/  @!P0 SYNCS.PHASECHK.TRANS64 P0, [R0+URZ], R3 ;  /* 0x00000003000085a7 */ /* 0x000ee400080010ff */
[----:B---3--:R-:W-:Y:S05]  /*9e20*/  @!P0 BRA `(.L_x_223) ;  /* 0xfffffffc00f08947 */ /* 0x008fea000383ffff */
[----:B------:R-:W-:Y:S05]  /*9e30*/  BRA `(.L_x_224) ;  /* 0xffffff9c00b07947 */ /* 0x000fea000383ffff */
.L_x_72:
[----:B------:R-:W-:-:S07]  /*9e40*/  MOV R0, UR5 ;  /* 0x0000000500007c02 */ /* 0x000fce0008000f00 */
.L_x_225:
[----:B-1----:R1:W3:Y:S02]  /*9e50*/  SYNCS.PHASECHK.TRANS64.TRYWAIT P0, [R0+URZ], R3 ;  /* 0x00000003000075a7 */ /* 0x0022e400080011ff */
[----:B---3--:R-:W-:Y:S05]  /*9e60*/  @!P0 NANOSLEEP.SYNCS 0x989680 ;  /* 0x009896800000895d */ /* 0x008fea0003900000 */
[----:B------:R-:W3:Y:S02]  /*9e70*/  @!P0 SYNCS.PHASECHK.TRANS64 P0, [R0+URZ], R3 ;  /* 0x00000003000085a7 */ /* 0x000ee400080010ff */
[----:B---3--:R-:W-:Y:S05]  /*9e80*/  @!P0 BRA `(.L_x_225) ;  /* 0xfffffffc00f08947 */ /* 0x008fea000383ffff */
[----:B------:R-:W-:Y:S05]  /*9e90*/  BRA `(.L_x_226) ;  /* 0xffffff9c00bc7947 */ /* 0x000fea000383ffff */
.L_x_73:
[----:B------:R-:W-:-:S07]  /*9ea0*/  MOV R0, UR5 ;  /* 0x0000000500007c02 */ /* 0x000fce0008000f00 */
.L_x_227:
[----:B-1----:R1:W3:Y:S02]  /*9eb0*/  SYNCS.PHASECHK.TRANS64.TRYWAIT P0, [R0+URZ], R3 ;  /* 0x00000003000075a7 */ /* 0x0022e400080011ff */
[----:B---3--:R-:W-:Y:S05]  /*9ec0*/  @!P0 NANOSLEEP.SYNCS 0x989680 ;  /* 0x009896800000895d */ /* 0x008fea0003900000 */
[----:B------:R-:W3:Y:S02]  /*9ed0*/  @!P0 SYNCS.PHASECHK.TRANS64 P0, [R0+URZ], R3 ;  /* 0x00000003000085a7 */ /* 0x000ee400080010ff */
[----:B---3--:R-:W-:Y:S05]  /*9ee0*/  @!P0 BRA `(.L_x_227) ;  /* 0xfffffffc00f08947 */ /* 0x008fea000383ffff */
[----:B------:R-:W-:Y:S05]  /*9ef0*/  BRA `(.L_x_228) ;  /* 0xffffff9c00c87947 */ /* 0x000fea000383ffff */
.L_x_74:
[----:B------:R-:W-:-:S07]  /*9f00*/  MOV R0, UR5 ;  /* 0x0000000500007c02 */ /* 0x000fce0008000f00 */
.L_x_229:
[----:B-1----:R1:W3:Y:S02]  /*9f10*/  SYNCS.PHASECHK.TRANS64.TRYWAIT P0, [R0+URZ], R3 ;  /* 0x00000003000075a7 */ /* 0x0022e400080011ff */
[----:B---3--:R-:W-:Y:S05]  /*9f20*/  @!P0 NANOSLEEP.SYNCS 0x989680 ;  /* 0x009896800000895d */ /* 0x008fea0003900000 */
[----:B------:R-:W3:Y:S02]  /*9f30*/  @!P0 SYNCS.PHASECHK.TRANS64 P0, [R0+URZ], R3 ;  /* 0x00000003000085a7 */ /* 0x000ee400080010ff */
[----:B---3--:R-:W-:Y:S05]  /*9f40*/  @!P0 BRA `(.L_x_229) ;  /* 0xfffffffc00f08947 */ /* 0x008fea000383ffff */
[----:B------:R-:W-:Y:S05]  /*9f50*/  BRA `(.L_x_230) ;  /* 0xffffff9c00d47947 */ /* 0x000fea000383ffff */
.L_x_75:
[----:B------:R-:W-:-:S07]  /*9f60*/  MOV R0, UR5 ;  /* 0x0000000500007c02 */ /* 0x000fce0008000f00 */
.L_x_231:
[----:B-1----:R1:W3:Y:S02]  /*9f70*/  SYNCS.PHASECHK.TRANS64.TRYWAIT P0, [R0+URZ], R3 ;  /* 0x00000003000075a7 */ /* 0x0022e400080011ff */
[----:B---3--:R-:W-:Y:S05]  /*9f80*/  @!P0 NANOSLEEP.SYNCS 0x989680 ;  /* 0x009896800000895d */ /* 0x008fea0003900000 */
[----:B------:R-:W3:Y:S02]  /*9f90*/  @!P0 SYNCS.PHASECHK.TRANS64 P0, [R0+URZ], R3 ;  /* 0x00000003000085a7 */ /* 0x000ee400080010ff */
[----:B---3--:R-:W-:Y:S05]  /*9fa0*/  @!P0 BRA `(.L_x_231) ;  /* 0xfffffffc00f08947 */ /* 0x008fea000383ffff */
[----:B------:R-:W-:Y:S05]  /*9fb0*/  BRA `(.L_x_232) ;  /* 0xffffff9c00e07947 */ /* 0x000fea000383ffff */
.L_x_76:
[----:B------:R-:W-:-:S07]  /*9fc0*/  MOV R0, UR5 ;  /* 0x0000000500007c02 */ /* 0x000fce0008000f00 */
.L_x_233:
[----:B-1----:R1:W3:Y:S02]  /*9fd0*/  SYNCS.PHASECHK.TRANS64.TRYWAIT P0, [R0+URZ], R3 ;  /* 0x00000003000075a7 */ /* 0x0022e400080011ff */
[----:B---3--:R-:W-:Y:S05]  /*9fe0*/  @!P0 NANOSLEEP.SYNCS 0x989680 ;  /* 0x009896800000895d */ /* 0x008fea0003900000 */
[----:B------:R-:W3:Y:S02]  /*9ff0*/  @!P0 SYNCS.PHASECHK.TRANS64 P0, [R0+URZ], R3 ;  /* 0x00000003000085a7 */ /* 0x000ee400080010ff */
[----:B---3--:R-:W-:Y:S05]  /*a000*/  @!P0 BRA `(.L_x_233) ;  /* 0xfffffffc00f08947 */ /* 0x008fea000383ffff */
[----:B------:R-:W-:Y:S05]  /*a010*/  BRA `(.L_x_234) ;  /* 0xffffff9c00ec7947 */ /* 0x000fea000383ffff */
.L_x_77:
[----:B------:R-:W-:-:S07]  /*a020*/  MOV R0, UR5 ;  /* 0x0000000500007c02 */ /* 0x000fce0008000f00 */
.L_x_235:
[----:B-1----:R1:W3:Y:S02]  /*a030*/  SYNCS.PHASECHK.TRANS64.TRYWAIT P0, [R0+URZ], R3 ;  /* 0x00000003000075a7 */ /* 0x0022e400080011ff */
[----:B---3--:R-:W-:Y:S05]  /*a040*/  @!P0 NANOSLEEP.SYNCS 0x989680 ;  /* 0x009896800000895d */ /* 0x008fea0003900000 */
[----:B------:R-:W3:Y:S02]  /*a050*/  @!P0 SYNCS.PHASECHK.TRANS64 P0, [R0+URZ], R3 ;  /* 0x00000003000085a7 */ /* 0x000ee400080010ff */
[----:B---3--:R-:W-:Y:S05]  /*a060*/  @!P0 BRA `(.L_x_235) ;  /* 0xfffffffc00f08947 */ /* 0x008fea000383ffff */
[----:B------:R-:W-:Y:S05]  /*a070*/  BRA `(.L_x_236) ;  /* 0xffffff9c00f87947 */ /* 0x000fea000383ffff */
.L_x_80:
[----:B--2---:R2:W3:Y:S02]  /*a080*/  SYNCS.PHASECHK.TRANS64.TRYWAIT P0, [R0+URZ+0x2d0], R4 ;  /* 0x0002d004000075a7 */ /* 0x0044e400080011ff */
[----:B---3--:R-:W-:Y:S05]  /*a090*/  @!P0 NANOSLEEP.SYNCS 0x989680 ;  /* 0x009896800000895d */ /* 0x008fea0003900000 */
[----:B------:R-:W3:Y:S02]  /*a0a0*/  @!P0 SYNCS.PHASECHK.TRANS64 P0, [R0+URZ+0x2d0], R4 ;  /* 0x0002d004000085a7 */ /* 0x000ee400080010ff */
[----:B---3--:R-:W-:Y:S05]  /*a0b0*/  @!P0 BRA `(.L_x_80) ;  /* 0xfffffffc00f08947 */ /* 0x008fea000383ffff */
[----:B------:R-:W-:Y:S05]  /*a0c0*/  BRA `(.L_x_237) ;  /* 0xffffffa0005c7947 */ /* 0x000fea000383ffff */
.L_x_81:
[----:B------:R-:W-:-:S07]  /*a0d0*/  MOV R0, UR4 ;  /* 0x0000000400007c02 */ /* 0x000fce0008000f00 */
.L_x_238:
[----:B--2---:R2:W3:Y:S02]  /*a0e0*/  SYNCS.PHASECHK.TRANS64.TRYWAIT P0, [R0+URZ+0x280], R5 ;  /* 0x00028005000075a7 */ /* 0x0044e400080011ff */
[----:B---3--:R-:W-:Y:S05]  /*a0f0*/  @!P0 NANOSLEEP.SYNCS 0x989680 ;  /* 0x009896800000895d */ /* 0x008fea0003900000 */
[----:B------:R-:W3:Y:S02]  /*a100*/  @!P0 SYNCS.PHASECHK.TRANS64 P0, [R0+URZ+0x280], R5 ;  /* 0x00028005000085a7 */ /* 0x000ee400080010ff */
[----:B---3--:R-:W-:Y:S05]  /*a110*/  @!P0 BRA `(.L_x_238) ;  /* 0xfffffffc00f08947 */ /* 0x008fea000383ffff */
[----:B------:R-:W-:Y:S05]  /*a120*/  BRA `(.L_x_239) ;  /* 0xffffffa0006c7947 */ /* 0x000fea000383ffff */
.L_x_82:
[----:B--2---:R2:W3:Y:S02]  /*a130*/  SYNCS.PHASECHK.TRANS64.TRYWAIT P1, [R0+URZ+0x270], R4 ;  /* 0x00027004000075a7 */ /* 0x0044e400080211ff */
[----:B---3--:R-:W-:Y:S05]  /*a140*/  @!P1 NANOSLEEP.SYNCS 0x989680 ;  /* 0x009896800000995d */ /* 0x008fea0003900000 */
[----:B------:R-:W3:Y:S02]  /*a150*/  @!P1 SYNCS.PHASECHK.TRANS64 P1, [R0+URZ+0x270], R4 ;  /* 0x00027004000095a7 */ /* 0x000ee400080210ff */
[----:B---3--:R-:W-:Y:S05]  /*a160*/  @!P1 BRA `(.L_x_82) ;  /* 0xfffffffc00f09947 */ /* 0x008fea000383ffff */
[----:B------:R-:W-:Y:S05]  /*a170*/  BRA `(.L_x_240) ;  /* 0xffffffa0009c7947 */ /* 0x000fea000383ffff */
.L_x_85:
[----:B------:R-:W-:-:S07]  /*a180*/  MOV R0, UR4 ;  /* 0x0000000400007c02 */ /* 0x000fce0008000f00 */
.L_x_241:
[----:B--2---:R2:W3:Y:S02]  /*a190*/  SYNCS.PHASECHK.TRANS64.TRYWAIT P0, [R0+URZ+0x280], R2 ;  /* 0x00028002000075a7 */ /* 0x0044e400080011ff */
[----:B---3--:R-:W-:Y:S05]  /*a1a0*/  @!P0 NANOSLEEP.SYNCS 0x989680 ;  /* 0x009896800000895d */ /* 0x008fea0003900000 */
[----:B------:R-:W3:Y:S02]  /*a1b0*/  @!P0 SYNCS.PHASECHK.TRANS64 P0, [R0+URZ+0x280], R2 ;  /* 0x00028002000085a7 */ /* 0x000ee400080010ff */
[----:B---3--:R-:W-:Y:S05]  /*a1c0*/  @!P0 BRA `(.L_x_241) ;  /* 0xfffffffc00f08947 */ /* 0x008fea000383ffff */
[----:B------:R-:W-:Y:S05]  /*a1d0*/  BRA `(.L_x_84) ;  /* 0xffffffa000f07947 */ /* 0x000fea000383ffff */
.L_x_94:
[----:B--2---:R-:W-:-:S04]  /*a1e0*/  MOV R5, UR5 ;  /* 0x0000000500057c02 */ /* 0x004fc80008000f00 */
[----:B------:R2:W3:Y:S03]  /*a1f0*/  SYNCS.PHASECHK.TRANS64.TRYWAIT P0, [R5+URZ+0x8], R6 ;  /* 0x00000806050075a7 */ /* 0x0004e600080011ff */
[----:B---3--:R-:W-:Y:S05]  /*a200*/  @!P0 NANOSLEEP.SYNCS 0x989680 ;  /* 0x009896800000895d */ /* 0x008fea0003900000 */
[----:B------:R-:W3:Y:S02]  /*a210*/  @!P0 SYNCS.PHASECHK.TRANS64 P0, [R5+URZ+0x8], R6 ;  /* 0x00000806050085a7 */ /* 0x000ee400080010ff */
[----:B---3--:R-:W-:Y:S05]  /*a220*/  @!P0 BRA `(.L_x_94) ;  /* 0xfffffffc00ec8947 */ /* 0x008fea000383ffff */
[----:B------:R-:W-:Y:S05]  /*a230*/  BRA `(.L_x_93) ;  /* 0xffffffa400a87947 */ /* 0x000fea000383ffff */
.L_x_96:
[----:B------:R-:W-:Y:S01]  /*a240*/  BSSY B0, `(.L_x_242) ;  /* 0x0000006000007945 */ /* 0x000fe20003800000 */
[----:B------:R-:W-:-:S07]  /*a250*/  MOV R15, 0xffffffff ;  /* 0xffffffff000f7802 */ /* 0x000fce0000000f00 */
[----:B-12--5:R-:W-:Y:S05]  /*a260*/  WARPSYNC.COLLECTIVE R15, `(.L_x_243) ;  /* 0x000000000f0c7348 */ /* 0x026fea0003c00000 */
[----:B------:R-:W-:Y:S02]  /*a270*/  ELECT P6, UR79, PT ;  /* 0x00000000004f782f */ /* 0x000fe400038c0000 */
[----:B------:R-:W-:Y:S01]  /*a280*/  MOV R14, UR79 ;  /* 0x0000004f000e7c02 */ /* 0x000fe20008000f00 */
[----:B-12--5:R-:W-:Y:S10]  /*a290*/  ENDCOLLECTIVE ;  /* 0x000000000000791b */ /* 0x026ff40003800000 */
.L_x_243:
[----:B------:R-:W-:Y:S05]  /*a2a0*/  BSYNC B0 ;  /* 0x0000000000007941 */ /* 0x000fea0003800000 */
.L_x_242:
[----:B------:R-:W-:Y:S05]  /*a2b0*/  BRA `(.L_x_244) ;  /* 0xffffffa400d87947 */ /* 0x000fea000383ffff */
.L_x_98:
[----:B--2---:R-:W-:-:S04]  /*a2c0*/  MOV R3, UR5 ;  /* 0x0000000500037c02 */ /* 0x004fc80008000f00 */
[----:B------:R2:W3:Y:S03]  /*a2d0*/  SYNCS.PHASECHK.TRANS64.TRYWAIT P0, [R3+URZ+0x8], R4 ;  /* 0x00000804030075a7 */ /* 0x0004e600080011ff */
[----:B---3--:R-:W-:Y:S05]  /*a2e0*/  @!P0 NANOSLEEP.SYNCS 0x989680 ;  /* 0x009896800000895d */ /* 0x008fea0003900000 */
[----:B------:R-:W3:Y:S02]  /*a2f0*/  @!P0 SYNCS.PHASECHK.TRANS64 P0, [R3+URZ+0x8], R4 ;  /* 0x00000804030085a7 */ /* 0x000ee400080010ff */
[----:B---3--:R-:W-:Y:S05]  /*a300*/  @!P0 BRA `(.L_x_98) ;  /* 0xfffffffc00ec8947 */ /* 0x008fea000383ffff */
[----:B------:R-:W-:Y:S05]  /*a310*/  BRA `(.L_x_97) ;  /* 0xffffffa400dc7947 */ /* 0x000fea000383ffff */
.L_x_99:
[----:B-1----:R1:W2:Y:S02]  /*a320*/  SYNCS.PHASECHK.TRANS64.TRYWAIT P0, [R0+URZ+0x270], R4 ;  /* 0x00027004000075a7 */ /* 0x0022a400080011ff */
[----:B--2---:R-:W-:Y:S05]  /*a330*/  @!P0 NANOSLEEP.SYNCS 0x989680 ;  /* 0x009896800000895d */ /* 0x004fea0003900000 */
[----:B------:R-:W2:Y:S02]  /*a340*/  @!P0 SYNCS.PHASECHK.TRANS64 P0, [R0+URZ+0x270], R4 ;  /* 0x00027004000085a7 */ /* 0x000ea400080010ff */
[----:B--2---:R-:W-:Y:S05]  /*a350*/  @!P0 BRA `(.L_x_99) ;  /* 0xfffffffc00f08947 */ /* 0x004fea000383ffff */
[----:B------:R-:W-:Y:S05]  /*a360*/  BRA `(.L_x_245) ;  /* 0xffffffa800b87947 */ /* 0x000fea000383ffff */
.L_x_101:
[----:B------:R-:W-:-:S07]  /*a370*/  MOV R0, UR23 ;  /* 0x0000001700007c02 */ /* 0x000fce0008000f00 */
.L_x_246:
[----:B-1----:R1:W2:Y:S02]  /*a380*/  SYNCS.PHASECHK.TRANS64.TRYWAIT P0, [R0+URZ+0x2b0], R4 ;  /* 0x0002b004000075a7 */ /* 0x0022a400080011ff */
[----:B--2---:R-:W-:Y:S05]  /*a390*/  @!P0 NANOSLEEP.SYNCS 0x989680 ;  /* 0x009896800000895d */ /* 0x004fea0003900000 */
[----:B------:R-:W2:Y:S02]  /*a3a0*/  @!P0 SYNCS.PHASECHK.TRANS64 P0, [R0+URZ+0x2b0], R4 ;  /* 0x0002b004000085a7 */ /* 0x000ea400080010ff */
[----:B--2---:R-:W-:Y:S05]  /*a3b0*/  @!P0 BRA `(.L_x_246) ;  /* 0xfffffffc00f08947 */ /* 0x004fea000383ffff */
[----:B------:R-:W-:Y:S05]  /*a3c0*/  BRA `(.L_x_247) ;  /* 0xffffffac00047947 */ /* 0x000fea000383ffff */
.L_x_104:
[----:B------:R-:W-:Y:S07]  /*a3d0*/  MOV R0, UR5 ;  /* 0x0000000500007c02 */ /* 0x000fee0008000f00 */
.L_x_248:
[----:B-1----:R1:W2:Y:S02]  /*a3e0*/  SYNCS.PHASECHK.TRANS64.TRYWAIT P0, [R0+URZ], R4 ;  /* 0x00000004000075a7 */ /* 0x0022a400080011ff */
[----:B--2---:R-:W-:Y:S05]  /*a3f0*/  @!P0 NANOSLEEP.SYNCS 0x989680 ;  /* 0x009896800000895d */ /* 0x004fea0003900000 */
[----:B------:R-:W2:Y:S02]  /*a400*/  @!P0 SYNCS.PHASECHK.TRANS64 P0, [R0+URZ], R4 ;  /* 0x00000004000085a7 */ /* 0x000ea400080010ff */
[----:B--2---:R-:W-:Y:S05]  /*a410*/  @!P0 BRA `(.L_x_248) ;  /* 0xfffffffc00f08947 */ /* 0x004fea000383ffff */
[----:B------:R-:W-:Y:S05]  /*a420*/  BRA `(.L_x_103) ;  /* 0xffffffac00187947 */ /* 0x000fea000383ffff */
.L_x_108:
[----:B-1----:R-:W-:-:S07]  /*a430*/  MOV R0, UR4 ;  /* 0x0000000400007c02 */ /* 0x002fce0008000f00 */
.L_x_249:
[----:B-1----:R1:W2:Y:S02]  /*a440*/  SYNCS.PHASECHK.TRANS64.TRYWAIT P0, [R0+URZ], R2 ;  /* 0x00000002000075a7 */ /* 0x0022a400080011ff */
[----:B--2---:R-:W-:Y:S05]  /*a450*/  @!P0 NANOSLEEP.SYNCS 0x989680 ;  /* 0x009896800000895d */ /* 0x004fea0003900000 */
[----:B------:R-:W2:Y:S02]  /*a460*/  @!P0 SYNCS.PHASECHK.TRANS64 P0, [R0+URZ], R2 ;  /* 0x00000002000085a7 */ /* 0x000ea400080010ff */
[----:B--2---:R-:W-:Y:S05]  /*a470*/  @!P0 BRA `(.L_x_249) ;  /* 0xfffffffc00f08947 */ /* 0x004fea000383ffff */
[----:B------:R-:W-:Y:S05]  /*a480*/  BRA `(.L_x_250) ;  /* 0xffffffac00e47947 */ /* 0x000fea000383ffff */
.L_x_109:
[----:B------:R-:W-:-:S07]  /*a490*/  MOV R0, UR5 ;  /* 0x0000000500007c02 */ /* 0x000fce0008000f00 */
.L_x_251:
[----:B-1----:R1:W2:Y:S02]  /*a4a0*/  SYNCS.PHASECHK.TRANS64.TRYWAIT P0, [R0+URZ], R3 ;  /* 0x00000003000075a7 */ /* 0x0022a400080011ff */
[----:B--2---:R-:W-:Y:S05]  /*a4b0*/  @!P0 NANOSLEEP.SYNCS 0x989680 ;  /* 0x009896800000895d */ /* 0x004fea0003900000 */
[----:B------:R-:W2:Y:S02]  /*a4c0*/  @!P0 SYNCS.PHASECHK.TRANS64 P0, [R0+URZ], R3 ;  /* 0x00000003000085a7 */ /* 0x000ea400080010ff */
[----:B--2---:R-:W-:Y:S05]  /*a4d0*/  @!P0 BRA `(.L_x_251) ;  /* 0xfffffffc00f08947 */ /* 0x004fea000383ffff */
[----:B------:R-:W-:Y:S05]  /*a4e0*/  BRA `(.L_x_252) ;  /* 0xffffffac00f07947 */ /* 0x000fea000383ffff */
.L_x_110:
[----:B------:R-:W-:-:S07]  /*a4f0*/  MOV R0, UR5 ;  /* 0x0000000500007c02 */ /* 0x000fce0008000f00 */
.L_x_253:
[----:B-1----:R1:W2:Y:S02]  /*a500*/  SYNCS.PHASECHK.TRANS64.TRYWAIT P0, [R0+URZ], R3 ;  /* 0x00000003000075a7 */ /* 0x0022a400080011ff */
[----:B--2---:R-:W-:Y:S05]  /*a510*/  @!P0 NANOSLEEP.SYNCS 0x989680 ;  /* 0x009896800000895d */ /* 0x004fea0003900000 */
[----:B------:R-:W2:Y:S02]  /*a520*/  @!P0 SYNCS.PHASECHK.TRANS64 P0, [R0+URZ], R3 ;  /* 0x00000003000085a7 */ /* 0x000ea400080010ff */
[----:B--2---:R-:W-:Y:S05]  /*a530*/  @!P0 BRA `(.L_x_253) ;  /* 0xfffffffc00f08947 */ /* 0x004fea000383ffff */
[----:B------:R-:W-:Y:S05]  /*a540*/  BRA `(.L_x_254) ;  /* 0xffffffac00fc7947 */ /* 0x000fea000383ffff */
.L_x_113:
[----:B------:R-:W-:-:S07]  /*a550*/  MOV R0, UR17 ;  /* 0x0000001100007c02 */ /* 0x000fce0008000f00 */
.L_x_255:
[----:B-1----:R1:W2:Y:S02]  /*a560*/  SYNCS.PHASECHK.TRANS64.TRYWAIT P1, [R0+URZ+0x2f0], R2 ;  /* 0x0002f002000075a7 */ /* 0x0022a400080211ff */
[----:B--2---:R-:W-:Y:S05]  /*a570*/  @!P1 NANOSLEEP.SYNCS 0x989680 ;  /* 0x009896800000995d */ /* 0x004fea0003900000 */
[----:B------:R-:W2:Y:S02]  /*a580*/  @!P1 SYNCS.PHASECHK.TRANS64 P1, [R0+URZ+0x2f0], R2 ;  /* 0x0002f002000095a7 */ /* 0x000ea400080210ff */
[----:B--2---:R-:W-:Y:S05]  /*a590*/  @!P1 BRA `(.L_x_255) ;  /* 0xfffffffc00f09947 */ /* 0x004fea000383ffff */
[----:B------:R-:W-:Y:S05]  /*a5a0*/  BRA `(.L_x_256) ;  /* 0xffffffb000487947 */ /* 0x000fea000383ffff */
.L_x_118:
[----:B--2---:R2:W3:Y:S02]  /*a5b0*/  SYNCS.PHASECHK.TRANS64.TRYWAIT P0, [R8+URZ+0x270], R0 ;  /* 0x00027000080075a7 */ /* 0x0044e400080011ff */
[----:B---3--:R-:W-:Y:S05]  /*a5c0*/  @!P0 NANOSLEEP.SYNCS 0x989680 ;  /* 0x009896800000895d */ /* 0x008fea0003900000 */
[----:B------:R-:W3:Y:S02]  /*a5d0*/  @!P0 SYNCS.PHASECHK.TRANS64 P0, [R8+URZ+0x270], R0 ;  /* 0x00027000080085a7 */ /* 0x000ee400080010ff */
[----:B---3--:R-:W-:Y:S05]  /*a5e0*/  @!P0 BRA `(.L_x_118) ;  /* 0xfffffffc00f08947 */ /* 0x008fea000383ffff */
[----:B------:R-:W-:Y:S05]  /*a5f0*/  BRA `(.L_x_257) ;  /* 0xffffffb400747947 */ /* 0x000fea000383ffff */
.L_x_121:
[----:B--2---:R-:W-:Y:S07]  /*a600*/  MOV R0, UR29 ;  /* 0x0000001d00007c02 */ /* 0x004fee0008000f00 */
.L_x_258:
[----:B--2---:R2:W3:Y:S02]  /*a610*/  SYNCS.PHASECHK.TRANS64.TRYWAIT P1, [R0+URZ+0x268], R2 ;  /* 0x00026802000075a7 */ /* 0x0044e400080211ff */
[----:B---3--:R-:W-:Y:S05]  /*a620*/  @!P1 NANOSLEEP.SYNCS 0x989680 ;  /* 0x009896800000995d */ /* 0x008fea0003900000 */
[----:B------:R-:W3:Y:S02]  /*a630*/  @!P1 SYNCS.PHASECHK.TRANS64 P1, [R0+URZ+0x268], R2 ;  /* 0x00026802000095a7 */ /* 0x000ee400080210ff */
[----:B---3--:R-:W-:Y:S05]  /*a640*/  @!P1 BRA `(.L_x_258) ;  /* 0xfffffffc00f09947 */ /* 0x008fea000383ffff */
[----:B------:R-:W-:Y:S05]  /*a650*/  BRA `(.L_x_120) ;  /* 0xffffffb800ec7947 */ /* 0x000fea000383ffff */
.L_x_124:
[----:B------:R-:W-:Y:S07]  /*a660*/  MOV R0, UR4 ;  /* 0x0000000400007c02 */ /* 0x000fee0008000f00 */
.L_x_259:
[----:B--2---:R2:W3:Y:S02]  /*a670*/  SYNCS.PHASECHK.TRANS64.TRYWAIT P0, [R0+URZ+0x248], R2 ;  /* 0x00024802000075a7 */ /* 0x0044e400080011ff */
[----:B---3--:R-:W-:Y:S05]  /*a680*/  @!P0 NANOSLEEP.SYNCS 0x989680 ;  /* 0x009896800000895d */ /* 0x008fea0003900000 */
[----:B------:R-:W3:Y:S02]  /*a690*/  @!P0 SYNCS.PHASECHK.TRANS64 P0, [R0+URZ+0x248], R2 ;  /* 0x00024802000085a7 */ /* 0x000ee400080010ff */
[----:B---3--:R-:W-:Y:S05]  /*a6a0*/  @!P0 BRA `(.L_x_259) ;  /* 0xfffffffc00f08947 */ /* 0x008fea000383ffff */
[----:B------:R-:W-:Y:S05]  /*a6b0*/  BRA `(.L_x_260) ;  /* 0xffffffbc00487947 */ /* 0x000fea000383ffff */
.L_x_125:
[----:B------:R-:W-:Y:S07]  /*a6c0*/  MOV R2, UR5 ;  /* 0x0000000500027c02 */ /* 0x000fee0008000f00 */
.L_x_261:
[----:B--2---:R2:W3:Y:S02]  /*a6d0*/  SYNCS.PHASECHK.TRANS64.TRYWAIT P0, [R2+URZ+0x248], R0 ;  /* 0x00024800020075a7 */ /* 0x0044e400080011ff */
[----:B---3--:R-:W-:Y:S05]  /*a6e0*/  @!P0 NANOSLEEP.SYNCS 0x989680 ;  /* 0x009896800000895d */ /* 0x008fea0003900000 */
[----:B------:R-:W3:Y:S02]  /*a6f0*/  @!P0 SYNCS.PHASECHK.TRANS64 P0, [R2+URZ+0x248], R0 ;  /* 0x00024800020085a7 */ /* 0x000ee400080010ff */
[----:B---3--:R-:W-:Y:S05]  /*a700*/  @!P0 BRA `(.L_x_261) ;  /* 0xfffffffc00f08947 */ /* 0x008fea000383ffff */
[----:B------:R-:W-:Y:S05]  /*a710*/  BRA `(.L_x_262) ;  /* 0xffffffbc00d07947 */ /* 0x000fea000383ffff */
.L_x_127:
[----:B------:R-:W-:-:S07]  /*a720*/  MOV R0, UR4 ;  /* 0x0000000400007c02 */ /* 0x000fce0008000f00 */
.L_x_263:
[----:B--2---:R2:W4:Y:S02]  /*a730*/  SYNCS.PHASECHK.TRANS64.TRYWAIT P0, [R0+URZ], R2 ;  /* 0x00000002000075a7 */ /* 0x00452400080011ff */
[----:B----4-:R-:W-:Y:S05]  /*a740*/  @!P0 NANOSLEEP.SYNCS 0x989680 ;  /* 0x009896800000895d */ /* 0x010fea0003900000 */
[----:B------:R-:W4:Y:S02]  /*a750*/  @!P0 SYNCS.PHASECHK.TRANS64 P0, [R0+URZ], R2 ;  /* 0x00000002000085a7 */ /* 0x000f2400080010ff */
[----:B----4-:R-:W-:Y:S05]  /*a760*/  @!P0 BRA `(.L_x_263) ;  /* 0xfffffffc00f08947 */ /* 0x010fea000383ffff */
[----:B------:R-:W-:Y:S05]  /*a770*/  BRA `(.L_x_264) ;  /* 0xffffffc000887947 */ /* 0x000fea000383ffff */
.L_x_128:
[----:B------:R-:W-:-:S07]  /*a780*/  MOV R0, UR5 ;  /* 0x0000000500007c02 */ /* 0x000fce0008000f00 */
.L_x_265:
[----:B--2---:R2:W4:Y:S02]  /*a790*/  SYNCS.PHASECHK.TRANS64.TRYWAIT P0, [R0+URZ], R2 ;  /* 0x00000002000075a7 */ /* 0x00452400080011ff */
[----:B----4-:R-:W-:Y:S05]  /*a7a0*/  @!P0 NANOSLEEP.SYNCS 0x989680 ;  /* 0x009896800000895d */ /* 0x010fea0003900000 */
[----:B------:R-:W4:Y:S02]  /*a7b0*/  @!P0 SYNCS.PHASECHK.TRANS64 P0, [R0+URZ], R2 ;  /* 0x00000002000085a7 */ /* 0x000f2400080010ff */
[----:B----4-:R-:W-:Y:S05]  /*a7c0*/  @!P0 BRA `(.L_x_265) ;  /* 0xfffffffc00f08947 */ /* 0x010fea000383ffff */
[----:B------:R-:W-:Y:S05]  /*a7d0*/  BRA `(.L_x_266) ;  /* 0xffffffc000947947 */ /* 0x000fea000383ffff */
.L_x_130:
[----:B-1----:R1:W2:Y:S02]  /*a7e0*/  SYNCS.PHASECHK.TRANS64.TRYWAIT P0, [R3+URZ+0x270], R0 ;  /* 0x00027000030075a7 */ /* 0x0022a400080011ff */
[----:B--2---:R-:W-:Y:S05]  /*a7f0*/  @!P0 NANOSLEEP.SYNCS 0x989680 ;  /* 0x009896800000895d */ /* 0x004fea0003900000 */
[----:B------:R-:W2:Y:S02]  /*a800*/  @!P0 SYNCS.PHASECHK.TRANS64 P0, [R3+URZ+0x270], R0 ;  /* 0x00027000030085a7 */ /* 0x000ea400080010ff */
[----:B--2---:R-:W-:Y:S05]  /*a810*/  @!P0 BRA `(.L_x_130) ;  /* 0xfffffffc00f08947 */ /* 0x004fea000383ffff */
[----:B------:R-:W-:Y:S05]  /*a820*/  BRA `(.L_x_267) ;  /* 0xffffffc4007c7947 */ /* 0x000fea000383ffff */
.L_x_140:
[----:B-1----:R1:W2:Y:S02]  /*a830*/  SYNCS.PHASECHK.TRANS64.TRYWAIT P1, [R0+URZ+0x230], R3 ;  /* 0x00023003000075a7 */ /* 0x0022a400080211ff */
[----:B--2---:R-:W-:Y:S05]  /*a840*/  @!P1 NANOSLEEP.SYNCS 0x989680 ;  /* 0x009896800000995d */ /* 0x004fea0003900000 */
[----:B------:R-:W2:Y:S02]  /*a850*/  @!P1 SYNCS.PHASECHK.TRANS64 P1, [R0+URZ+0x230], R3 ;  /* 0x00023003000095a7 */ /* 0x000ea400080210ff */
[----:B--2---:R-:W-:Y:S05]  /*a860*/  @!P1 BRA `(.L_x_140) ;  /* 0xfffffffc00f09947 */ /* 0x004fea000383ffff */
[----:B------:R-:W-:Y:S05]  /*a870*/  BRA `(.L_x_139) ;  /* 0xffffffd000fc7947 */ /* 0x000fea000383ffff */
.L_x_142:
[----:B-1----:R1:W4:Y:S02]  /*a880*/  SYNCS.PHASECHK.TRANS64.TRYWAIT P0, [R53+URZ+0x290], R2 ;  /* 0x00029002350075a7 */ /* 0x00232400080011ff */
[----:B----4-:R-:W-:Y:S05]  /*a890*/  @!P0 NANOSLEEP.SYNCS 0x989680 ;  /* 0x009896800000895d */ /* 0x010fea0003900000 */
[----:B------:R-:W4:Y:S02]  /*a8a0*/  @!P0 SYNCS.PHASECHK.TRANS64 P0, [R53+URZ+0x290], R2 ;  /* 0x00029002350085a7 */ /* 0x000f2400080010ff */
[----:B----4-:R-:W-:Y:S05]  /*a8b0*/  @!P0 BRA `(.L_x_142) ;  /* 0xfffffffc00f08947 */ /* 0x010fea000383ffff */
[----:B------:R-:W-:Y:S05]  /*a8c0*/  BRA `(.L_x_141) ;  /* 0xffffffd4002c7947 */ /* 0x000fea000383ffff */
.L_x_153:
[----:B-1----:R1:W2:Y:S02]  /*a8d0*/  SYNCS.PHASECHK.TRANS64.TRYWAIT P0, [R3+URZ+0x230], R66 ;  /* 0x00023042030075a7 */ /* 0x0022a400080011ff */
[----:B--2---:R-:W-:Y:S05]  /*a8e0*/  @!P0 NANOSLEEP.SYNCS 0x989680 ;  /* 0x009896800000895d */ /* 0x004fea0003900000 */
[----:B------:R-:W2:Y:S02]  /*a8f0*/  @!P0 SYNCS.PHASECHK.TRANS64 P0, [R3+URZ+0x230], R66 ;  /* 0x00023042030085a7 */ /* 0x000ea400080010ff */
[----:B--2---:R-:W-:Y:S05]  /*a900*/  @!P0 BRA `(.L_x_153) ;  /* 0xfffffffc00f08947 */ /* 0x004fea000383ffff */
[----:B------:R-:W-:Y:S05]  /*a910*/  BRA `(.L_x_152) ;  /* 0xffffffdc00547947 */ /* 0x000fea000383ffff */
        .weak           $__internal_0_$__cuda_sm10x_tcgen05_guardrail_trap_col_being_dealloced_not_returned_by_alloc
        .type           $__internal_0_$__cuda_sm10x_tcgen05_guardrail_trap_col_being_dealloced_not_returned_by_alloc,@function
        .size           $__internal_0_$__cuda_sm10x_tcgen05_guardrail_trap_col_being_dealloced_not_returned_by_alloc,($__internal_1_$__cuda_sm10x_tcgen05_guardrail_trap_phase_invalid_during_alloc - $__internal_0_$__cuda_sm10x_tcgen05_guardrail_trap_col_being_dealloced_not_returned_by_alloc)
$__internal_0_$__cuda_sm10x_tcgen05_guardrail_trap_col_being_dealloced_not_returned_by_alloc:
[----:B------:R-:W-:Y:S05]  /*a920*/  BPT.TRAP 0x1 ;  /* 0x000000040000795c */ /* 0x000fea0000300000 */
[----:B------:R-:W-:-:S04]  /*a930*/  HFMA2 R3, -RZ, RZ, 0, 0 ;  /* 0x00000000ff037431 */ /* 0x000fc800000001ff */
[----:B------:R-:W-:Y:S05]  /*a940*/  RET.REL.NODEC R2 `(_ZN7cutlass13device_kernelINS_4gemm6kernel13GemmUniversalIN4cute5tupleIJiiiiEEENS1_10collective13CollectiveMmaINS1_35MainloopSm100TmaUmmaWarpSpecializedILi35ELi2ELi4ENS5_IJNS4_1CILi4EEENSA_ILi1EEESC_EEEEENS5_IJNSA_ILi128EEENSA_ILi64EEENSA_ILi32EEEEEENS_10bfloat16_tENS5_IJlSC_lEEESJ_SK_NS4_8TiledMMAINS4_8MMA_AtomIJNS4_26SM100_MMA_F16BF16_2x1SM_SSISJ_SJ_fLi128ELi64ELNS4_4UMMA5MajorE0ELSP_0ELNSO_7ScaleInE0ELSQ_0EEEEEENS4_6LayoutINS5_IJSC_SC_SC_EEENS5_IJNSA_ILi0EEESV_SV_EEEEENS5_IJNS4_10UnderscoreESY_SY_EEEEENS4_18SM100_TMA_2SM_LOADENS4_14ComposedLayoutINS4_7SwizzleILi2ELi4ELi3EEENS4_18smem_ptr_flag_bitsILi16EEENST_INS5_IJNSA_ILi8EEESH_EEENS5_IJSH_SC_EEEEEEEvNS4_8identityENS4_28SM100_TMA_2SM_LOAD_MULTICASTES1B_vS1C_EENS_8epilogue10collective18CollectiveEpilogueINS1F_23Sm100TmaWarpSpecializedILi3ELi2ELi16ELb1ELb0EEEJNS5_IJSG_SG_SH_EEENS5_IJNST_ISG_SC_EENST_INS5_IJNSA_ILi16EEENSA_ILi2EEEEEENS5_IJSC_SH_EEEEEEEESJ_SK_SJ_SK_NS1F_6fusion15FusionCallbacksIS1J_NS1S_17LinearCombinationISJ_fSJ_fLNS_15FloatRoundStyleE2EEES1K_S1R_JEEENS4_5SM1004TMEM4LOAD26SM100_TMEM_LOAD_32dp32b16xENS4_13SM90_TMA_LOADENS12_INS13_ILi1ELi4ELi3EEES16_NST_INS5_IJS17_S1M_EEENS5_IJS1M_SC_EEEEEEENS4_39AutoVectorizingCopyWithAssumedAlignmentILi128EEENS4_14SM90_TMA_STOREES27_S29_S29_EEEvvEEEEvNT_6ParamsE) ;  /* 0xffffff5402ac7950 */ /* 0x000fea0003c3ffff */
        .weak           $__internal_1_$__cuda_sm10x_tcgen05_guardrail_trap_phase_invalid_during_alloc
        .type           $__internal_1_$__cuda_sm10x_tcgen05_guardrail_trap_phase_invalid_during_alloc,@function
        .size           $__internal_1_$__cuda_sm10x_tcgen05_guardrail_trap_phase_invalid_during_alloc,($__internal_2_$__cuda_sm10x_tcgen05_guardrail_trap_unallocated_columns_being_dealloced - $__internal_1_$__cuda_sm10x_tcgen05_guardrail_trap_phase_invalid_during_alloc)
$__internal_1_$__cuda_sm10x_tcgen05_guardrail_trap_phase_invalid_during_alloc:
[----:B------:R-:W-:Y:S05]  /*a950*/  BPT.TRAP 0x1 ;  /* 0x000000040000795c */ /* 0x000fea0000300000 */
[----:B------:R-:W-:-:S04]  /*a960*/  MOV R5, 0x0 ;  /* 0x0000000000057802 */ /* 0x000fc80000000f00 */
[----:B------:R-:W-:Y:S05]  /*a970*/  RET.REL.NODEC R4 `(_ZN7cutlass13device_kernelINS_4gemm6kernel13GemmUniversalIN4cute5tupleIJiiiiEEENS1_10collective13CollectiveMmaINS1_35MainloopSm100TmaUmmaWarpSpecializedILi35ELi2ELi4ENS5_IJNS4_1CILi4EEENSA_ILi1EEESC_EEEEENS5_IJNSA_ILi128EEENSA_ILi64EEENSA_ILi32EEEEEENS_10bfloat16_tENS5_IJlSC_lEEESJ_SK_NS4_8TiledMMAINS4_8MMA_AtomIJNS4_26SM100_MMA_F16BF16_2x1SM_SSISJ_SJ_fLi128ELi64ELNS4_4UMMA5MajorE0ELSP_0ELNSO_7ScaleInE0ELSQ_0EEEEEENS4_6LayoutINS5_IJSC_SC_SC_EEENS5_IJNSA_ILi0EEESV_SV_EEEEENS5_IJNS4_10UnderscoreESY_SY_EEEEENS4_18SM100_TMA_2SM_LOADENS4_14ComposedLayoutINS4_7SwizzleILi2ELi4ELi3EEENS4_18smem_ptr_flag_bitsILi16EEENST_INS5_IJNSA_ILi8EEESH_EEENS5_IJSH_SC_EEEEEEEvNS4_8identityENS4_28SM100_TMA_2SM_LOAD_MULTICASTES1B_vS1C_EENS_8epilogue10collective18CollectiveEpilogueINS1F_23Sm100TmaWarpSpecializedILi3ELi2ELi16ELb1ELb0EEEJNS5_IJSG_SG_SH_EEENS5_IJNST_ISG_SC_EENST_INS5_IJNSA_ILi16EEENSA_ILi2EEEEEENS5_IJSC_SH_EEEEEEEESJ_SK_SJ_SK_NS1F_6fusion15FusionCallbacksIS1J_NS1S_17LinearCombinationISJ_fSJ_fLNS_15FloatRoundStyleE2EEES1K_S1R_JEEENS4_5SM1004TMEM4LOAD26SM100_TMEM_LOAD_32dp32b16xENS4_13SM90_TMA_LOADENS12_INS13_ILi1ELi4ELi3EEES16_NST_INS5_IJS17_S1M_EEENS5_IJS1M_SC_EEEEEEENS4_39AutoVectorizingCopyWithAssumedAlignmentILi128EEENS4_14SM90_TMA_STOREES27_S29_S29_EEEvvEEEEvNT_6ParamsE) ;  /* 0xffffff5404a07950 */ /* 0x000fea0003c3ffff */
        .weak           $__internal_2_$__cuda_sm10x_tcgen05_guardrail_trap_unallocated_columns_being_dealloced
        .type           $__internal_2_$__cuda_sm10x_tcgen05_guardrail_trap_unallocated_columns_being_dealloced,@function
        .size           $__internal_2_$__cuda_sm10x_tcgen05_guardrail_trap_unallocated_columns_being_dealloced,(.L_x_269 - $__internal_2_$__cuda_sm10x_tcgen05_guardrail_trap_unallocated_columns_being_dealloced)
$__internal_2_$__cuda_sm10x_tcgen05_guardrail_trap_unallocated_columns_being_dealloced:
[----:B------:R-:W-:Y:S05]  /*a980*/  BPT.TRAP 0x1 ;  /* 0x000000040000795c */ /* 0x000fea0000300000 */
[----:B------:R-:W-:-:S04]  /*a990*/  HFMA2 R3, -RZ, RZ, 0, 0 ;  /* 0x00000000ff037431 */ /* 0x000fc800000001ff */
[----:B------:R-:W-:Y:S05]  /*a9a0*/  RET.REL.NODEC R2 `(_ZN7cutlass13device_kernelINS_4gemm6kernel13GemmUniversalIN4cute5tupleIJiiiiEEENS1_10collective13CollectiveMmaINS1_35MainloopSm100TmaUmmaWarpSpecializedILi35ELi2ELi4ENS5_IJNS4_1CILi4EEENSA_ILi1EEESC_EEEEENS5_IJNSA_ILi128EEENSA_ILi64EEENSA_ILi32EEEEEENS_10bfloat16_tENS5_IJlSC_lEEESJ_SK_NS4_8TiledMMAINS4_8MMA_AtomIJNS4_26SM100_MMA_F16BF16_2x1SM_SSISJ_SJ_fLi128ELi64ELNS4_4UMMA5MajorE0ELSP_0ELNSO_7ScaleInE0ELSQ_0EEEEEENS4_6LayoutINS5_IJSC_SC_SC_EEENS5_IJNSA_ILi0EEESV_SV_EEEEENS5_IJNS4_10UnderscoreESY_SY_EEEEENS4_18SM100_TMA_2SM_LOADENS4_14ComposedLayoutINS4_7SwizzleILi2ELi4ELi3EEENS4_18smem_ptr_flag_bitsILi16EEENST_INS5_IJNSA_ILi8EEESH_EEENS5_IJSH_SC_EEEEEEEvNS4_8identityENS4_28SM100_TMA_2SM_LOAD_MULTICASTES1B_vS1C_EENS_8epilogue10collective18CollectiveEpilogueINS1F_23Sm100TmaWarpSpecializedILi3ELi2ELi16ELb1ELb0EEEJNS5_IJSG_SG_SH_EEENS5_IJNST_ISG_SC_EENST_INS5_IJNSA_ILi16EEENSA_ILi2EEEEEENS5_IJSC_SH_EEEEEEEESJ_SK_SJ_SK_NS1F_6fusion15FusionCallbacksIS1J_NS1S_17LinearCombinationISJ_fSJ_fLNS_15FloatRoundStyleE2EEES1K_S1R_JEEENS4_5SM1004TMEM4LOAD26SM100_TMEM_LOAD_32dp32b16xENS4_13SM90_TMA_LOADENS12_INS13_ILi1ELi4ELi3EEES16_NST_INS5_IJS17_S1M_EEENS5_IJS1M_SC_EEEEEEENS4_39AutoVectorizingCopyWithAssumedAlignmentILi128EEENS4_14SM90_TMA_STOREES27_S29_S29_EEEvvEEEEvNT_6ParamsE) ;  /* 0xffffff5402947950 */ /* 0x000fea0003c3ffff */
.L_x_268:
[----:B------:R-:W-:-:S00]  /*a9b0*/  BRA `(.L_x_268) ;  /* 0xfffffffc00fc7947 */ /* 0x000fc0000383ffff */
[----:B------:R-:W-:-:S00]  /*a9c0*/  NOP ;  /* 0x0000000000007918 */ /* 0x000fc00000000000 */
        /* <DEDUP_REMOVED lines=11> */
.L_x_269:


//--------------------- .nv.global.init           --------------------------
	.section	.nv.global.init,"aw",@progbits
.nv.global.init:
	.type		$str$27,@object
	.size		$str$27,($str$28 - $str$27)
$str$27:
        /*0000*/ 	.byte	0x28, 0x61, 0x64, 0x64, 0x72, 0x65, 0x73, 0x73, 0x20, 0x26, 0x20, 0x6d, 0x61, 0x73, 0x6b, 0x29
        /*0010*/ 	.byte	0x20, 0x3d, 0x3d, 0x20, 0x30, 0x00
	.type		$str$28,@object
	.size		$str$28,($str$26 - $str$28)
$str$28:
        /*0016*/ 	.byte	0x2f, 0x74, 0x6d, 0x70, 0x2f, 0x63, 0x75, 0x74, 0x6c, 0x61, 0x73, 0x73, 0x5f, 0x73, 0x77, 0x65
        /*0026*/ 	.byte	0x65, 0x70, 0x5f, 0x73, 0x72, 0x63, 0x2f, 0x69, 0x6e, 0x63, 0x6c, 0x75, 0x64, 0x65, 0x2f, 0x63
        /*0036*/ 	.byte	0x75, 0x74, 0x65, 0x2f, 0x70, 0x6f, 0x69, 0x6e, 0x74, 0x65, 0x72, 0x5f, 0x66, 0x6c, 0x61, 0x67
        /*0046*/ 	.byte	0x67, 0x65, 0x64, 0x2e, 0x68, 0x70, 0x70, 0x00
	.type		$str$26,@object
	.size		$str$26,($str$25 - $str$26)
$str$26:
        /*004e*/ 	.byte	0x2f, 0x74, 0x6d, 0x70, 0x2f, 0x63, 0x75, 0x74, 0x6c, 0x61, 0x73, 0x73, 0x5f, 0x73, 0x77, 0x65
        /*005e*/ 	.byte	0x65, 0x70, 0x5f, 0x73, 0x72, 0x63, 0x2f, 0x69, 0x6e, 0x63, 0x6c, 0x75, 0x64, 0x65, 0x2f, 0x63
        /*006e*/ 	.byte	0x75, 0x74, 0x65, 0x2f, 0x61, 0x74, 0x6f, 0x6d, 0x2f, 0x63, 0x6f, 0x70, 0x79, 0x5f, 0x74, 0x72
        /*007e*/ 	.byte	0x61, 0x69, 0x74, 0x73, 0x5f, 0x73, 0x6d, 0x31, 0x30, 0x30, 0x2e, 0x68, 0x70, 0x70, 0x00
	.type		$str$25,@object
	.size		$str$25,(__unnamed_1 - $str$25)
$str$25:
        /*008d*/ 	.byte	0x28, 0x28, 0x75, 0x69, 0x6e, 0x74, 0x33, 0x32, 0x5f, 0x74, 0x28, 0x74, 0x68, 0x72, 0x65, 0x61
        /*009d*/ 	.byte	0x64, 0x49, 0x64, 0x78, 0x2e, 0x78, 0x29, 0x20, 0x2f, 0x20, 0x33, 0x32, 0x29, 0x20, 0x25, 0x20
        /*00ad*/ 	.byte	0x34, 0x29, 0x20, 0x3d, 0x3d, 0x20, 0x28, 0x28, 0x28, 0x74, 0x6d, 0x65, 0x6d, 0x5f, 0x61, 0x64
        /*00bd*/ 	.byte	0x64, 0x72, 0x20, 0x3e, 0x3e, 0x20, 0x31, 0x36, 0x29, 0x20, 0x2f, 0x20, 0x33, 0x32, 0x29, 0x20
        /*00cd*/ 	.byte	0x25, 0x20, 0x34, 0x29, 0x00
	.type		__unnamed_1,@object
	.size		__unnamed_1,(__unnamed_2 - __unnamed_1)
__unnamed_1:
        /*00d2*/ 	.byte	0x61, 0x75, 0x74, 0x6f, 0x20, 0x63, 0x75, 0x74, 0x65, 0x3a, 0x3a, 0x61, 0x73, 0x5f, 0x70, 0x6f
        /* <DEDUP_REMOVED lines=24> */
        /*0262*/ 	.byte	0x43, 0x3c, 0x32, 0x30, 0x34, 0x38, 0x3e, 0x3e, 0x3e, 0x3e, 0x5d, 0x00
	.type		__unnamed_2,@object
	.size		__unnamed_2,(.L_2 - __unnamed_2)
__unnamed_2:
        /* <DEDUP_REMOVED lines=40> */
        /*04ee*/ 	.byte	0x3a, 0x3a, 0x43, 0x3c, 0x30, 0x3e, 0x3e, 0x3e, 0x3e, 0x5d, 0x00
.L_2:


//--------------------- .nv.shared._ZN7cutlass13device_kernelINS_4gemm6kernel13GemmUniversalIN4cute5tupleIJiiiiEEENS1_10collective13CollectiveMmaINS1_35MainloopSm100TmaUmmaWarpSpecializedILi35ELi2ELi4ENS5_IJNS4_1CILi4EEENSA_ILi1EEESC_EEEEENS5_IJNSA_ILi128EEENSA_ILi64EEENSA_ILi32EEEEEENS_10bfloat16_tENS5_IJlSC_lEEESJ_SK_NS4_8TiledMMAINS4_8MMA_AtomIJNS4_26SM100_MMA_F16BF16_2x1SM_SSISJ_SJ_fLi128ELi64ELNS4_4UMMA5MajorE0ELSP_0ELNSO_7ScaleInE0ELSQ_0EEEEEENS4_6LayoutINS5_IJSC_SC_SC_EEENS5_IJNSA_ILi0EEESV_SV_EEEEENS5_IJNS4_10UnderscoreESY_SY_EEEEENS4_18SM100_TMA_2SM_LOADENS4_14ComposedLayoutINS4_7SwizzleILi2ELi4ELi3EEENS4_18smem_ptr_flag_bitsILi16EEENST_INS5_IJNSA_ILi8EEESH_EEENS5_IJSH_SC_EEEEEEEvNS4_8identityENS4_28SM100_TMA_2SM_LOAD_MULTICASTES1B_vS1C_EENS_8epilogue10collective18CollectiveEpilogueINS1F_23Sm100TmaWarpSpecializedILi3ELi2ELi16ELb1ELb0EEEJNS5_IJSG_SG_SH_EEENS5_IJNST_ISG_SC_EENST_INS5_IJNSA_ILi16EEENSA_ILi2EEEEEENS5_IJSC_SH_EEEEEEEESJ_SK_SJ_SK_NS1F_6fusion15FusionCallbacksIS1J_NS1S_17LinearCombinationISJ_fSJ_fLNS_15FloatRoundStyleE2EEES1K_S1R_JEEENS4_5SM1004TMEM4LOAD26SM100_TMEM_LOAD_32dp32b16xENS4_13SM90_TMA_LOADENS12_INS13_ILi1ELi4ELi3EEES16_NST_INS5_IJS17_S1M_EEENS5_IJS1M_SC_EEEEEEENS4_39AutoVectorizingCopyWithAssumedAlignmentILi128EEENS4_14SM90_TMA_STOREES27_S29_S29_EEEvvEEEEvNT_6ParamsE --------------------------
	.section	.nv.shared._ZN7cutlass13device_kernelINS_4gemm6kernel13GemmUniversalIN4cute5tupleIJiiiiEEENS1_10collective13CollectiveMmaINS1_35MainloopSm100TmaUmmaWarpSpecializedILi35ELi2ELi4ENS5_IJNS4_1CILi4EEENSA_ILi1EEESC_EEEEENS5_IJNSA_ILi128EEENSA_ILi64EEENSA_ILi32EEEEEENS_10bfloat16_tENS5_IJlSC_lEEESJ_SK_NS4_8TiledMMAINS4_8MMA_AtomIJNS4_26SM100_MMA_F16BF16_2x1SM_SSISJ_SJ_fLi128ELi64ELNS4_4UMMA5MajorE0ELSP_0ELNSO_7ScaleInE0ELSQ_0EEEEEENS4_6LayoutINS5_IJSC_SC_SC_EEENS5_IJNSA_ILi0EEESV_SV_EEEEENS5_IJNS4_10UnderscoreESY_SY_EEEEENS4_18SM100_TMA_2SM_LOADENS4_14ComposedLayoutINS4_7SwizzleILi2ELi4ELi3EEENS4_18smem_ptr_flag_bitsILi16EEENST_INS5_IJNSA_ILi8EEESH_EEENS5_IJSH_SC_EEEEEEEvNS4_8identityENS4_28SM100_TMA_2SM_LOAD_MULTICASTES1B_vS1C_EENS_8epilogue10collective18CollectiveEpilogueINS1F_23Sm100TmaWarpSpecializedILi3ELi2ELi16ELb1ELb0EEEJNS5_IJSG_SG_SH_EEENS5_IJNST_ISG_SC_EENST_INS5_IJNSA_ILi16EEENSA_ILi2EEEEEENS5_IJSC_SH_EEEEEEEESJ_SK_SJ_SK_NS1F_6fusion15FusionCallbacksIS1J_NS1S_17LinearCombinationISJ_fSJ_fLNS_15FloatRoundStyleE2EEES1K_S1R_JEEENS4_5SM1004TMEM4LOAD26SM100_TMEM_LOAD_32dp32b16xENS4_13SM90_TMA_LOADENS12_INS13_ILi1ELi4ELi3EEES16_NST_INS5_IJS17_S1M_EEENS5_IJS1M_SC_EEEEEEENS4_39AutoVectorizingCopyWithAssumedAlignmentILi128EEENS4_14SM90_TMA_STOREES27_S29_S29_EEEvvEEEEvNT_6ParamsE,"aw",@nobits
	.sectionflags	@""
	.align	16
	.zero		1024


//--------------------- .nv.shared.reserved.0     --------------------------
	.section	.nv.shared.reserved.0,"aw",@nobits
	.weak		__nv_reservedSMEM_offset_0_alias
	.size		__nv_reservedSMEM_offset_0_alias, 0, 64
	.other		__nv_reservedSMEM_offset_0_alias,@"STO_CUDA_RESERVED_SHARED STV_DEFAULT"
__nv_reservedSMEM_offset_0_alias:
	.zero		0
.nv.shared.reserved.0:
	.zero		64
	.weak		__nv_reservedSMEM_tcgen05_partition
	.type		__nv_reservedSMEM_tcgen05_partition,@object
	.size		__nv_reservedSMEM_tcgen05_partition,(.L_0 - __nv_reservedSMEM_tcgen05_partition)
__nv_reservedSMEM_tcgen05_partition:
	.zero		32
.L_0:


//--------------------- .nv.global                --------------------------
	.section	.nv.global,"aw",@nobits
.nv.global:
	.type		_ZN40_INTERNAL_9463f4aa_4_k_cu_60196bdd_296164cute1_E,@object
	.size		_ZN40_INTERNAL_9463f4aa_4_k_cu_60196bdd_296164cute1_E,(_ZN40_INTERNAL_9463f4aa_4_k_cu_60196bdd_296164cuda3std3__45__cpo6cbeginE - _ZN40_INTERNAL_9463f4aa_4_k_cu_60196bdd_296164cute1_E)
_ZN40_INTERNAL_9463f4aa_4_k_cu_60196bdd_296164cute1_E:
	.zero		1
	.type		_ZN40_INTERNAL_9463f4aa_4_k_cu_60196bdd_296164cuda3std3__45__cpo6cbeginE,@object
	.size		_ZN40_INTERNAL_9463f4aa_4_k_cu_60196bdd_296164cuda3std3__45__cpo6cbeginE,(_ZN40_INTERNAL_9463f4aa_4_k_cu_60196bdd_296164cuda3std3__48in_placeE - _ZN40_INTERNAL_9463f4aa_4_k_cu_60196bdd_296164cuda3std3__45__cpo6cbeginE)
_ZN40_INTERNAL_9463f4aa_4_k_cu_60196bdd_296164cuda3std3__45__cpo6cbeginE:
	.zero		1
	.type		_ZN40_INTERNAL_9463f4aa_4_k_cu_60196bdd_296164cuda3std3__48in_placeE,@object
	.size		_ZN40_INTERNAL_9463f4aa_4_k_cu_60196bdd_296164cuda3std3__48in_placeE,(_ZN40_INTERNAL_9463f4aa_4_k_cu_60196bdd_296164cuda3std6ranges3__45__cpo9iter_moveE - _ZN40_INTERNAL_9463f4aa_4_k_cu_60196bdd_296164cuda3std3__48in_placeE)
_ZN40_INTERNAL_9463f4aa_4_k_cu_60196bdd_296164cuda3std3__48in_placeE:
	.zero		1
	.type		_ZN40_INTERNAL_9463f4aa_4_k_cu_60196bdd_296164cuda3std6ranges3__45__cpo9iter_moveE,@object
	.size		_ZN40_INTERNAL_9463f4aa_4_k_cu_60196bdd_296164cuda3std6ranges3__45__cpo9iter_moveE,(_ZN40_INTERNAL_9463f4aa_4_k_cu_60196bdd_296164cuda3std3__45__cpo5beginE - _ZN40_INTERNAL_9463f4aa_4_k_cu_60196bdd_296164cuda3std6ranges3__45__cpo9iter_moveE)
_ZN40_INTERNAL_9463f4aa_4_k_cu_60196bdd_296164cuda3std6ranges3__45__cpo9iter_moveE:
	.zero		1
	.type		_ZN40_INTERNAL_9463f4aa_4_k_cu_60196bdd_296164cuda3std3__45__cpo5beginE,@object
	.size		_ZN40_INTERNAL_9463f4aa_4_k_cu_60196bdd_296164cuda3std3__45__cpo5beginE,(_ZN40_INTERNAL_9463f4aa_4_k_cu_60196bdd_296164cuda3std3__442_GLOBAL__N__9463f4aa_4_k_cu_60196bdd_296166ignoreE - _ZN40_INTERNAL_9463f4aa_4_k_cu_60196bdd_296164cuda3std3__45__cpo5beginE)
_ZN40_INTERNAL_9463f4aa_4_k_cu_60196bdd_296164cuda3std3__45__cpo5beginE:
	.zero		1
	.type		_ZN40_INTERNAL_9463f4aa_4_k_cu_60196bdd_296164cuda3std3__442_GLOBAL__N__9463f4aa_4_k_cu_60196bdd_296166ignoreE,@object
	.size		_ZN40_INTERNAL_9463f4aa_4_k_cu_60196bdd_296164cuda3std3__442_GLOBAL__N__9463f4aa_4_k_cu_60196bdd_296166ignoreE,(_ZN40_INTERNAL_9463f4aa_4_k_cu_60196bdd_296164cute7productE - _ZN40_INTERNAL_9463f4aa_4_k_cu_60196bdd_296164cuda3std3__442_GLOBAL__N__9463f4aa_4_k_cu_60196bdd_296166ignoreE)
_ZN40_INTERNAL_9463f4aa_4_k_cu_60196bdd_296164cuda3std3__442_GLOBAL__N__9463f4aa_4_k_cu_60196bdd_296166ignoreE:
	.zero		1
	.type		_ZN40_INTERNAL_9463f4aa_4_k_cu_60196bdd_296164cute7productE,@object
	.size		_ZN40_INTERNAL_9463f4aa_4_k_cu_60196bdd_296164cute7productE,(_ZN40_INTERNAL_9463f4aa_4_k_cu_60196bdd_296164cuda3std3__45__cpo3endE - _ZN40_INTERNAL_9463f4aa_4_k_cu_60196bdd_296164cute7productE)
_ZN40_INTERNAL_9463f4aa_4_k_cu_60196bdd_296164cute7productE:
	.zero		1
	.type		_ZN40_INTERNAL_9463f4aa_4_k_cu_60196bdd_296164cuda3std3__45__cpo3endE,@object
	.size		_ZN40_INTERNAL_9463f4aa_4_k_cu_60196bdd_296164cuda3std3__45__cpo3endE,(_ZN40_INTERNAL_9463f4aa_4_k_cu_60196bdd_296164cuda3std3__419piecewise_constructE - _ZN40_INTERNAL_9463f4aa_4_k_cu_60196bdd_296164cuda3std3__45__cpo3endE)
_ZN40_INTERNAL_9463f4aa_4_k_cu_60196bdd_296164cuda3std3__45__cpo3endE:
	.zero		1
	.type		_ZN40_INTERNAL_9463f4aa_4_k_cu_60196bdd_296164cuda3std3__419piecewise_constructE,@object
	.size		_ZN40_INTERNAL_9463f4aa_4_k_cu_60196bdd_296164cuda3std3__419piecewise_constructE,(_ZN40_INTERNAL_9463f4aa_4_k_cu_60196bdd_296164cuda3std3__45__cpo4cendE - _ZN40_INTERNAL_9463f4aa_4_k_cu_60196bdd_296164cuda3std3__419piecewise_constructE)
_ZN40_INTERNAL_9463f4aa_4_k_cu_60196bdd_296164cuda3std3__419piecewise_constructE:
	.zero		1
	.type		_ZN40_INTERNAL_9463f4aa_4_k_cu_60196bdd_296164cuda3std3__45__cpo4cendE,@object
	.size		_ZN40_INTERNAL_9463f4aa_4_k_cu_60196bdd_296164cuda3std3__45__cpo4cendE,(_ZN40_INTERNAL_9463f4aa_4_k_cu_60196bdd_296164cuda3std6ranges3__45__cpo4swapE - _ZN40_INTERNAL_9463f4aa_4_k_cu_60196bdd_296164cuda3std3__45__cpo4cendE)
_ZN40_INTERNAL_9463f4aa_4_k_cu_60196bdd_296164cuda3std3__45__cpo4cendE:
	.zero		1
	.type		_ZN40_INTERNAL_9463f4aa_4_k_cu_60196bdd_296164cuda3std6ranges3__45__cpo4swapE,@object
	.size		_ZN40_INTERNAL_9463f4aa_4_k_cu_60196bdd_296164cuda3std6ranges3__45__cpo4swapE,(.L_10 - _ZN40_INTERNAL_9463f4aa_4_k_cu_60196bdd_296164cuda3std6ranges3__45__cpo4swapE)
_ZN40_INTERNAL_9463f4aa_4_k_cu_60196bdd_296164cuda3std6ranges3__45__cpo4swapE:
	.zero		1
.L_10:


//--------------------- .nv.constant0._ZN7cutlass13device_kernelINS_4gemm6kernel13GemmUniversalIN4cute5tupleIJiiiiEEENS1_10collective13CollectiveMmaINS1_35MainloopSm100TmaUmmaWarpSpecializedILi35ELi2ELi4ENS5_IJNS4_1CILi4EEENSA_ILi1EEESC_EEEEENS5_IJNSA_ILi128EEENSA_ILi64EEENSA_ILi32EEEEEENS_10bfloat16_tENS5_IJlSC_lEEESJ_SK_NS4_8TiledMMAINS4_8MMA_AtomIJNS4_26SM100_MMA_F16BF16_2x1SM_SSISJ_SJ_fLi128ELi64ELNS4_4UMMA5MajorE0ELSP_0ELNSO_7ScaleInE0ELSQ_0EEEEEENS4_6LayoutINS5_IJSC_SC_SC_EEENS5_IJNSA_ILi0EEESV_SV_EEEEENS5_IJNS4_10UnderscoreESY_SY_EEEEENS4_18SM100_TMA_2SM_LOADENS4_14ComposedLayoutINS4_7SwizzleILi2ELi4ELi3EEENS4_18smem_ptr_flag_bitsILi16EEENST_INS5_IJNSA_ILi8EEESH_EEENS5_IJSH_SC_EEEEEEEvNS4_8identityENS4_28SM100_TMA_2SM_LOAD_MULTICASTES1B_vS1C_EENS_8epilogue10collective18CollectiveEpilogueINS1F_23Sm100TmaWarpSpecializedILi3ELi2ELi16ELb1ELb0EEEJNS5_IJSG_SG_SH_EEENS5_IJNST_ISG_SC_EENST_INS5_IJNSA_ILi16EEENSA_ILi2EEEEEENS5_IJSC_SH_EEEEEEEESJ_SK_SJ_SK_NS1F_6fusion15FusionCallbacksIS1J_NS1S_17LinearCombinationISJ_fSJ_fLNS_15FloatRoundStyleE2EEES1K_S1R_JEEENS4_5SM1004TMEM4LOAD26SM100_TMEM_LOAD_32dp32b16xENS4_13SM90_TMA_LOADENS12_INS13_ILi1ELi4ELi3EEES16_NST_INS5_IJS17_S1M_EEENS5_IJS1M_SC_EEEEEEENS4_39AutoVectorizingCopyWithAssumedAlignmentILi128EEENS4_14SM90_TMA_STOREES27_S29_S29_EEEvvEEEEvNT_6ParamsE --------------------------
	.section	.nv.constant0._ZN7cutlass13device_kernelINS_4gemm6kernel13GemmUniversalIN4cute5tupleIJiiiiEEENS1_10collective13CollectiveMmaINS1_35MainloopSm100TmaUmmaWarpSpecializedILi35ELi2ELi4ENS5_IJNS4_1CILi4EEENSA_ILi1EEESC_EEEEENS5_IJNSA_ILi128EEENSA_ILi64EEENSA_ILi32EEEEEENS_10bfloat16_tENS5_IJlSC_lEEESJ_SK_NS4_8TiledMMAINS4_8MMA_AtomIJNS4_26SM100_MMA_F16BF16_2x1SM_SSISJ_SJ_fLi128ELi64ELNS4_4UMMA5MajorE0ELSP_0ELNSO_7ScaleInE0ELSQ_0EEEEEENS4_6LayoutINS5_IJSC_SC_SC_EEENS5_IJNSA_ILi0EEESV_SV_EEEEENS5_IJNS4_10UnderscoreESY_SY_EEEEENS4_18SM100_TMA_2SM_LOADENS4_14ComposedLayoutINS4_7SwizzleILi2ELi4ELi3EEENS4_18smem_ptr_flag_bitsILi16EEENST_INS5_IJNSA_ILi8EEESH_EEENS5_IJSH_SC_EEEEEEEvNS4_8identityENS4_28SM100_TMA_2SM_LOAD_MULTICASTES1B_vS1C_EENS_8epilogue10collective18CollectiveEpilogueINS1F_23Sm100TmaWarpSpecializedILi3ELi2ELi16ELb1ELb0EEEJNS5_IJSG_SG_SH_EEENS5_IJNST_ISG_SC_EENST_INS5_IJNSA_ILi16EEENSA_ILi2EEEEEENS5_IJSC_SH_EEEEEEEESJ_SK_SJ_SK_NS1F_6fusion15FusionCallbacksIS1J_NS1S_17LinearCombinationISJ_fSJ_fLNS_15FloatRoundStyleE2EEES1K_S1R_JEEENS4_5SM1004TMEM4LOAD26SM100_TMEM_LOAD_32dp32b16xENS4_13SM90_TMA_LOADENS12_INS13_ILi1ELi4ELi3EEES16_NST_INS5_IJS17_S1M_EEENS5_IJS1M_SC_EEEEEEENS4_39AutoVectorizingCopyWithAssumedAlignmentILi128EEENS4_14SM90_TMA_STOREES27_S29_S29_EEEvvEEEEvNT_6ParamsE,"a",@progbits
	.sectionflags	@""
	.align	4
.nv.constant0._ZN7cutlass13device_kernelINS_4gemm6kernel13GemmUniversalIN4cute5tupleIJiiiiEEENS1_10collective13CollectiveMmaINS1_35MainloopSm100TmaUmmaWarpSpecializedILi35ELi2ELi4ENS5_IJNS4_1CILi4EEENSA_ILi1EEESC_EEEEENS5_IJNSA_ILi128EEENSA_ILi64EEENSA_ILi32EEEEEENS_10bfloat16_tENS5_IJlSC_lEEESJ_SK_NS4_8TiledMMAINS4_8MMA_AtomIJNS4_26SM100_MMA_F16BF16_2x1SM_SSISJ_SJ_fLi128ELi64ELNS4_4UMMA5MajorE0ELSP_0ELNSO_7ScaleInE0ELSQ_0EEEEEENS4_6LayoutINS5_IJSC_SC_SC_EEENS5_IJNSA_ILi0EEESV_SV_EEEEENS5_IJNS4_10UnderscoreESY_SY_EEEEENS4_18SM100_TMA_2SM_LOADENS4_14ComposedLayoutINS4_7SwizzleILi2ELi4ELi3EEENS4_18smem_ptr_flag_bitsILi16EEENST_INS5_IJNSA_ILi8EEESH_EEENS5_IJSH_SC_EEEEEEEvNS4_8identityENS4_28SM100_TMA_2SM_LOAD_MULTICASTES1B_vS1C_EENS_8epilogue10collective18CollectiveEpilogueINS1F_23Sm100TmaWarpSpecializedILi3ELi2ELi16ELb1ELb0EEEJNS5_IJSG_SG_SH_EEENS5_IJNST_ISG_SC_EENST_INS5_IJNSA_ILi16EEENSA_ILi2EEEEEENS5_IJSC_SH_EEEEEEEESJ_SK_SJ_SK_NS1F_6fusion15FusionCallbacksIS1J_NS1S_17LinearCombinationISJ_fSJ_fLNS_15FloatRoundStyleE2EEES1K_S1R_JEEENS4_5SM1004TMEM4LOAD26SM100_TMEM_LOAD_32dp32b16xENS4_13SM90_TMA_LOADENS12_INS13_ILi1ELi4ELi3EEES16_NST_INS5_IJS17_S1M_EEENS5_IJS1M_SC_EEEEEEENS4_39AutoVectorizingCopyWithAssumedAlignmentILi128EEENS4_14SM90_TMA_STOREES27_S29_S29_EEEvvEEEEvNT_6ParamsE:
	.zero		2944


//--------------------- SYMBOLS --------------------------

	.type		.nv.reservedSmem.offset0,@object
	.size		.nv.reservedSmem.offset0,0x4
	.type		.nv.reservedSmem.cap,@object
	.size		.nv.reservedSmem.cap,0x4
	.type		__assertfail,@function
